	.target	sm_90a

	.elftype	@"ET_EXEC"


//--------------------- .note.nv.tkinfo           --------------------------
	.section	.note.nv.tkinfo,"",@"SHT_NOTE"
	.sectionflags	@"SHF_NOTE_NV_TKINFO"
	.tkinfo
        /*0018*/ 	.word	0x00000002
        /*0030*/ 	.string	""
        /*0030*/ 	.string	"ptxas"
        /*0030*/ 	.string	"Cuda compilation tools, release 13.0, V13.0.88"
        /*0030*/ 	.string	"Build cuda_13.0.r13.0/compiler.36424714_0"
        /*0030*/ 	.string	"-arch sm_90a -m 64 "



//--------------------- .note.nv.cuinfo           --------------------------
	.section	.note.nv.cuinfo,"",@"SHT_NOTE"
	.sectionflags	@"SHF_NOTE_NV_CUINFO"
        /*0018*/ 	.short	0x0002
        /*001a*/ 	.short	0x005a
        /*001c*/ 	.short	0x0082
	.zero		2


//--------------------- .nv.info                  --------------------------
	.section	.nv.info,"",@"SHT_CUDA_INFO"
	.align	4


	//----- nvinfo : EIATTR_REGCOUNT
	.align		4
        /*0000*/ 	.byte	0x04, 0x2f
        /*0002*/ 	.short	(.L_16 - .L_15)
	.align		4
.L_15:
        /*0004*/ 	.word	index@(_ZN7cutlass13device_kernelINS_4fmha6kernel13FmhaKernelTmaINS1_10collective15FmhaMainloopTmaINS_6half_tEfN4cute5tupleIJNS7_1CILi64EEENS9_ILi128EEENS9_ILi112EEEEEENS4_12CausalFusionEJEEENS4_15FmhaFwdEpilogueIS6_fNS8_IJSA_SC_SB_EEEEEJEEEEEvNT_6ParamsE)
        /*0008*/ 	.word	0x000000a8


	//----- nvinfo : EIATTR_FRAME_SIZE
	.align		4
.L_16:
        /*000c*/ 	.byte	0x04, 0x11
        /*000e*/ 	.short	(.L_18 - .L_17)
	.align		4
.L_17:
        /*0010*/ 	.word	index@($__internal_0_$__cuda_sm20_rcp_rn_f32_slowpath)
        /*0014*/ 	.word	0x00000000


	//----- nvinfo : EIATTR_FRAME_SIZE
	.align		4
.L_18:
        /*0018*/ 	.byte	0x04, 0x11
        /*001a*/ 	.short	(.L_20 - .L_19)
	.align		4
.L_19:
        /*001c*/ 	.word	index@(_ZN7cutlass13device_kernelINS_4fmha6kernel13FmhaKernelTmaINS1_10collective15FmhaMainloopTmaINS_6half_tEfN4cute5tupleIJNS7_1CILi64EEENS9_ILi128EEENS9_ILi112EEEEEENS4_12CausalFusionEJEEENS4_15FmhaFwdEpilogueIS6_fNS8_IJSA_SC_SB_EEEEEJEEEEEvNT_6ParamsE)
        /*0020*/ 	.word	0x00000000


	//----- nvinfo : EIATTR_MIN_STACK_SIZE
	.align		4
.L_20:
        /*0024*/ 	.byte	0x04, 0x12
        /*0026*/ 	.short	(.L_22 - .L_21)
	.align		4
.L_21:
        /*0028*/ 	.word	index@(_ZN7cutlass13device_kernelINS_4fmha6kernel13FmhaKernelTmaINS1_10collective15FmhaMainloopTmaINS_6half_tEfN4cute5tupleIJNS7_1CILi64EEENS9_ILi128EEENS9_ILi112EEEEEENS4_12CausalFusionEJEEENS4_15FmhaFwdEpilogueIS6_fNS8_IJSA_SC_SB_EEEEEJEEEEEvNT_6ParamsE)
        /*002c*/ 	.word	0x00000000
.L_22:


//--------------------- .nv.compat                --------------------------
	.section	.nv.compat,"",@"SHT_CUDA_COMPAT_INFO"
	.align	4
        /*0000*/ 	.byte	0x02, 0x09, 0x01, 0x00, 0x02, 0x02, 0x04, 0x00, 0x02, 0x05, 0x05, 0x00, 0x03, 0x07, 0x01, 0x01
        /*0010*/ 	.byte	0x02, 0x03, 0x01, 0x00, 0x02, 0x06, 0x01, 0x00, 0x04, 0x0b, 0x08, 0x00, 0x00, 0x00, 0x00, 0x00
        /*0020*/ 	.byte	0x00, 0x00, 0x00, 0x00


//--------------------- .nv.info._ZN7cutlass13device_kernelINS_4fmha6kernel13FmhaKernelTmaINS1_10collective15FmhaMainloopTmaINS_6half_tEfN4cute5tupleIJNS7_1CILi64EEENS9_ILi128EEENS9_ILi112EEEEEENS4_12CausalFusionEJEEENS4_15FmhaFwdEpilogueIS6_fNS8_IJSA_SC_SB_EEEEEJEEEEEvNT_6ParamsE --------------------------
	.section	.nv.info._ZN7cutlass13device_kernelINS_4fmha6kernel13FmhaKernelTmaINS1_10collective15FmhaMainloopTmaINS_6half_tEfN4cute5tupleIJNS7_1CILi64EEENS9_ILi128EEENS9_ILi112EEEEEENS4_12CausalFusionEJEEENS4_15FmhaFwdEpilogueIS6_fNS8_IJSA_SC_SB_EEEEEJEEEEEvNT_6ParamsE,"",@"SHT_CUDA_INFO"
	.sectionflags	@""
	.align	4


	//----- nvinfo : EIATTR_CUDA_API_VERSION
	.align		4
        /*0000*/ 	.byte	0x04, 0x37
        /*0002*/ 	.short	(.L_24 - .L_23)
.L_23:
        /*0004*/ 	.word	0x00000082


	//----- nvinfo : EIATTR_KPARAM_INFO
	.align		4
.L_24:
        /*0008*/ 	.byte	0x04, 0x17
        /*000a*/ 	.short	(.L_26 - .L_25)
.L_25:
        /*000c*/ 	.word	0x00000000
        /*0010*/ 	.short	0x0000
        /*0012*/ 	.short	0x0070
        /*0014*/ 	.byte	0x00, 0xf0, 0x01, 0x20


	//----- nvinfo : EIATTR_SPARSE_MMA_MASK
	.align		4
.L_26:
        /*0018*/ 	.byte	0x03, 0x50
        /*001a*/ 	.short	0x0000


	//----- nvinfo : EIATTR_MAXREG_COUNT
	.align		4
        /*001c*/ 	.byte	0x03, 0x1b
        /*001e*/ 	.short	0x00ff


	//----- nvinfo : EIATTR_NUM_BARRIERS
	.align		4
        /*0020*/ 	.byte	0x02, 0x4c
        /*0022*/ 	.byte	0x02
	.zero		1


	//----- nvinfo : EIATTR_EXTERNS
	.align		4
        /*0024*/ 	.byte	0x04, 0x0f
        /*0026*/ 	.short	(.L_28 - .L_27)


	//   ....[0]....
	.align		4
.L_27:
        /*0028*/ 	.word	index@(__assertfail)


	//----- nvinfo : EIATTR_MERCURY_ISA_VERSION
	.align		4
.L_28:
        /*002c*/ 	.byte	0x03, 0x5f
        /*002e*/ 	.short	0x0101


	//----- nvinfo : EIATTR_COOP_GROUP_MASK_REGIDS
	.align		4
        /*0030*/ 	.byte	0x04, 0x29
        /*0032*/ 	.short	(.L_30 - .L_29)


	//   ....[0]....
.L_29:
        /*0034*/ 	.word	0xffffffff


	//   ....[1]....
        /*0038*/ 	.word	0xffffffff


	//   ....[2]....
        /*003c*/ 	.word	0xffffffff


	//   ....[3]....
        /*0040*/ 	.word	0xffffffff


	//   ....[4]....
        /*0044*/ 	.word	0xffffffff


	//   ....[5]....
        /*0048*/ 	.word	0xffffffff


	//   ....[6]....
        /*004c*/ 	.word	0xffffffff


	//   ....[7]....
        /*0050*/ 	.word	0xffffffff


	//   ....[8]....
        /*0054*/ 	.word	0xffffffff


	//   ....[9]....
        /*0058*/ 	.word	0xffffffff


	//   ....[10]....
        /*005c*/ 	.word	0xffffffff


	//   ....[11]....
        /*0060*/ 	.word	0xffffffff


	//   ....[12]....
        /*0064*/ 	.word	0xffffffff


	//   ....[13]....
        /*0068*/ 	.word	0xffffffff


	//   ....[14]....
        /*006c*/ 	.word	0xffffffff


	//   ....[15]....
        /*0070*/ 	.word	0xffffffff


	//   ....[16]....
        /*0074*/ 	.word	0xffffffff


	//   ....[17]....
        /*0078*/ 	.word	0xffffffff


	//   ....[18]....
        /*007c*/ 	.word	0xffffffff


	//   ....[19]....
        /*0080*/ 	.word	0xffffffff


	//   ....[20]....
        /*0084*/ 	.word	0xffffffff


	//----- nvinfo : EIATTR_COOP_GROUP_INSTR_OFFSETS
	.align		4
.L_30:
        /*0088*/ 	.byte	0x04, 0x28
        /*008a*/ 	.short	(.L_32 - .L_31)


	//   ....[0]....
.L_31:
        /*008c*/ 	.word	0x00000050


	//   ....[1]....
        /*0090*/ 	.word	0x00000140


	//   ....[2]....
        /*0094*/ 	.word	0x00000270


	//   ....[3]....
        /*0098*/ 	.word	0x00000410


	//   ....[4]....
        /*009c*/ 	.word	0x000005c0


	//   ....[5]....
        /*00a0*/ 	.word	0x00002fc0


	//   ....[6]....
        /*00a4*/ 	.word	0x000030e0


	//   ....[7]....
        /*00a8*/ 	.word	0x00003160


	//   ....[8]....
        /*00ac*/ 	.word	0x00003230


	//   ....[9]....
        /*00b0*/ 	.word	0x00007110


	//   ....[10]....
        /*00b4*/ 	.word	0x00007120


	//   ....[11]....
        /*00b8*/ 	.word	0x00007150


	//   ....[12]....
        /*00bc*/ 	.word	0x00007160


	//   ....[13]....
        /*00c0*/ 	.word	0x0000c200


	//   ....[14]....
        /*00c4*/ 	.word	0x0000c210


	//   ....[15]....
        /*00c8*/ 	.word	0x0000c250


	//   ....[16]....
        /*00cc*/ 	.word	0x0000c270


	//   ....[17]....
        /*00d0*/ 	.word	0x00010220


	//   ....[18]....
        /*00d4*/ 	.word	0x00010260


	//   ....[19]....
        /*00d8*/ 	.word	0x000102a0


	//   ....[20]....
        /*00dc*/ 	.word	0x000102b0


	//----- nvinfo : EIATTR_SYSCALL_OFFSETS
	.align		4
.L_32:
        /*00e0*/ 	.byte	0x04, 0x46
        /*00e2*/ 	.short	(.L_34 - .L_33)


	//   ....[0]....
.L_33:
        /*00e4*/ 	.word	0x00010d60


	//   ....[1]....
        /*00e8*/ 	.word	0x00010e80


	//----- nvinfo : EIATTR_MBARRIER_INSTR_OFFSETS
	.align		4
.L_34:
        /*00ec*/ 	.byte	0x04, 0x39
        /*00ee*/ 	.short	(.L_36 - .L_35)


	//   ....[0]....
.L_35:
        /*00f0*/ 	.word	0x00000240
        /*00f4*/ 	.word	0x000000ff
        /*00f8*/ 	.word	0x0001f840
        /*00fc*/ 	.short	0x0100
        /*00fe*/ 	.byte	0x08
	.zero		1


	//   ....[1]....
        /*0100*/ 	.word	0x00000250
        /*0104*/ 	.word	0x000000ff
        /*0108*/ 	.word	0x0001f848
        /*010c*/ 	.short	0x0100
        /*010e*/ 	.byte	0x08
	.zero		1


	//   ....[2]....
        /*0110*/ 	.word	0x00000380
        /*0114*/ 	.word	0x000000ff
        /*0118*/ 	.word	0x0001f800
        /*011c*/ 	.short	0x0100
        /*011e*/ 	.byte	0x08
	.zero		1


	//   ....[3]....
        /*0120*/ 	.word	0x00000390
        /*0124*/ 	.word	0x000000ff
        /*0128*/ 	.word	0x0001f820
        /*012c*/ 	.short	0x0100
        /*012e*/ 	.byte	0x08
	.zero		1


	//   ....[4]....
        /*0130*/ 	.word	0x000003a0
        /*0134*/ 	.word	0x000000ff
        /*0138*/ 	.word	0x0001f808
        /*013c*/ 	.short	0x0100
        /*013e*/ 	.byte	0x08
	.zero		1


	//   ....[5]....
        /*0140*/ 	.word	0x000003b0
        /*0144*/ 	.word	0x000000ff
        /*0148*/ 	.word	0x0001f828
        /*014c*/ 	.short	0x0100
        /*014e*/ 	.byte	0x08
	.zero		1


	//   ....[6]....
        /*0150*/ 	.word	0x000003c0
        /*0154*/ 	.word	0x000000ff
        /*0158*/ 	.word	0x0001f810
        /*015c*/ 	.short	0x0100
        /*015e*/ 	.byte	0x08
	.zero		1


	//   ....[7]....
        /*0160*/ 	.word	0x000003d0
        /*0164*/ 	.word	0x000000ff
        /*0168*/ 	.word	0x0001f830
        /*016c*/ 	.short	0x0100
        /*016e*/ 	.byte	0x08
	.zero		1


	//   ....[8]....
        /*0170*/ 	.word	0x000003e0
        /*0174*/ 	.word	0x000000ff
        /*0178*/ 	.word	0x0001f818
        /*017c*/ 	.short	0x0100
        /*017e*/ 	.byte	0x08
	.zero		1


	//   ....[9]....
        /*0180*/ 	.word	0x000003f0
        /*0184*/ 	.word	0x000000ff
        /*0188*/ 	.word	0x0001f838
        /*018c*/ 	.short	0x0100
        /*018e*/ 	.byte	0x08
	.zero		1


	//   ....[10]....
        /*0190*/ 	.word	0x00000520
        /*0194*/ 	.word	0x000000ff
        /*0198*/ 	.word	0x0001f850
        /*019c*/ 	.short	0x0100
        /*019e*/ 	.byte	0x08
	.zero		1


	//   ....[11]....
        /*01a0*/ 	.word	0x00000530
        /*01a4*/ 	.word	0x000000ff
        /*01a8*/ 	.word	0x0001f870
        /*01ac*/ 	.short	0x0100
        /*01ae*/ 	.byte	0x08
	.zero		1


	//   ....[12]....
        /*01b0*/ 	.word	0x00000540
        /*01b4*/ 	.word	0x000000ff
        /*01b8*/ 	.word	0x0001f858
        /*01bc*/ 	.short	0x0100
        /*01be*/ 	.byte	0x08
	.zero		1


	//   ....[13]....
        /*01c0*/ 	.word	0x00000550
        /*01c4*/ 	.word	0x000000ff
        /*01c8*/ 	.word	0x0001f878
        /*01cc*/ 	.short	0x0100
        /*01ce*/ 	.byte	0x08
	.zero		1


	//   ....[14]....
        /*01d0*/ 	.word	0x00000560
        /*01d4*/ 	.word	0x000000ff
        /*01d8*/ 	.word	0x0001f860
        /*01dc*/ 	.short	0x0100
        /*01de*/ 	.byte	0x08
	.zero		1


	//   ....[15]....
        /*01e0*/ 	.word	0x00000570
        /*01e4*/ 	.word	0x000000ff
        /*01e8*/ 	.word	0x0001f880
        /*01ec*/ 	.short	0x0100
        /*01ee*/ 	.byte	0x08
	.zero		1


	//   ....[16]....
        /*01f0*/ 	.word	0x00000580
        /*01f4*/ 	.word	0x000000ff
        /*01f8*/ 	.word	0x0001f868
        /*01fc*/ 	.short	0x0100
        /*01fe*/ 	.byte	0x08
	.zero		1


	//   ....[17]....
        /*0200*/ 	.word	0x00000590
        /*0204*/ 	.word	0x000000ff
        /*0208*/ 	.word	0x0001f888
        /*020c*/ 	.short	0x0100
        /*020e*/ 	.byte	0x08
	.zero		1


	//   ....[18]....
        /*0210*/ 	.word	0x000007a0
        /*0214*/ 	.word	0x00000004
        /*0218*/ 	.word	0x0001f848
        /*021c*/ 	.short	0x010a
        /*021e*/ 	.byte	0x3f
	.zero		1


	//   ....[19]....
        /*0220*/ 	.word	0x00000c70
        /*0224*/ 	.word	0x00000004
        /*0228*/ 	.word	0x0001f820
        /*022c*/ 	.short	0x010a
        /*022e*/ 	.byte	0x3f
	.zero		1


	//   ....[20]....
        /*0230*/ 	.word	0x00001070
        /*0234*/ 	.word	0x00000003
        /*0238*/ 	.word	0x0001f820
        /*023c*/ 	.short	0x010a
        /*023e*/ 	.byte	0x3f
	.zero		1


	//   ....[21]....
        /*0240*/ 	.word	0x00001500
        /*0244*/ 	.word	0x00000003
        /*0248*/ 	.word	0x0001f820
        /*024c*/ 	.short	0x010a
        /*024e*/ 	.byte	0x3f
	.zero		1


	//   ....[22]....
        /*0250*/ 	.word	0x00001960
        /*0254*/ 	.word	0x00000008
        /*0258*/ 	.word	0x0001f820
        /*025c*/ 	.short	0x010a
        /*025e*/ 	.byte	0x3f
	.zero		1


	//   ....[23]....
        /*0260*/ 	.word	0x00001e40
        /*0264*/ 	.word	0x00000002
        /*0268*/ 	.word	0x0001f840
        /*026c*/ 	.short	0x010a
        /*026e*/ 	.byte	0x3f
	.zero		1


	//   ....[24]....
        /*0270*/ 	.word	0x00001f20
        /*0274*/ 	.word	0x00000002
        /*0278*/ 	.word	0x0001f800
        /*027c*/ 	.short	0x010a
        /*027e*/ 	.byte	0x3f
	.zero		1


	//   ....[25]....
        /*0280*/ 	.word	0x00005010
        /*0284*/ 	.word	0x00000002
        /*0288*/ 	.word	0x0001f808
        /*028c*/ 	.short	0x010a
        /*028e*/ 	.byte	0x3f
	.zero		1


	//   ....[26]....
        /*0290*/ 	.word	0x000063a0
        /*0294*/ 	.word	0x00000018
        /*0298*/ 	.word	0x00000000
        /*029c*/ 	.short	0x0101
        /*029e*/ 	.byte	0x3f
	.zero		1


	//   ....[27]....
        /*02a0*/ 	.word	0x00006460
        /*02a4*/ 	.word	0x00000018
        /*02a8*/ 	.word	0x0001f800
        /*02ac*/ 	.short	0x010a
        /*02ae*/ 	.byte	0x3f
	.zero		1


	//   ....[28]....
        /*02b0*/ 	.word	0x00006850
        /*02b4*/ 	.word	0x00000011
        /*02b8*/ 	.word	0x0001f820
        /*02bc*/ 	.short	0x010a
        /*02be*/ 	.byte	0x3f
	.zero		1


	//   ....[29]....
        /*02c0*/ 	.word	0x00007230
        /*02c4*/ 	.word	0x0000009d
        /*02c8*/ 	.word	0x00000000
        /*02cc*/ 	.short	0x0101
        /*02ce*/ 	.byte	0x3f
	.zero		1


	//   ....[30]....
        /*02d0*/ 	.word	0x00007680
        /*02d4*/ 	.word	0x0000009e
        /*02d8*/ 	.word	0x0001f800
        /*02dc*/ 	.short	0x010a
        /*02de*/ 	.byte	0x3f
	.zero		1


	//   ....[31]....
        /*02e0*/ 	.word	0x0000a520
        /*02e4*/ 	.word	0x0000000c
        /*02e8*/ 	.word	0x00000000
        /*02ec*/ 	.short	0x0101
        /*02ee*/ 	.byte	0x3f
	.zero		1


	//   ....[32]....
        /*02f0*/ 	.word	0x0000a5b0
        /*02f4*/ 	.word	0x00000018
        /*02f8*/ 	.word	0x0001f820
        /*02fc*/ 	.short	0x010a
        /*02fe*/ 	.byte	0x3f
	.zero		1


	//   ....[33]....
        /*0300*/ 	.word	0x0000aae0
        /*0304*/ 	.word	0x00000018
        /*0308*/ 	.word	0x0001f800
        /*030c*/ 	.short	0x010a
        /*030e*/ 	.byte	0x3f
	.zero		1


	//   ....[34]....
        /*0310*/ 	.word	0x0000af70
        /*0314*/ 	.word	0x00000011
        /*0318*/ 	.word	0x0001f820
        /*031c*/ 	.short	0x010a
        /*031e*/ 	.byte	0x3f
	.zero		1


	//   ....[35]....
        /*0320*/ 	.word	0x0000c290
        /*0324*/ 	.word	0x0000009a
        /*0328*/ 	.word	0x00000000
        /*032c*/ 	.short	0x0101
        /*032e*/ 	.byte	0x3f
	.zero		1


	//   ....[36]....
        /*0330*/ 	.word	0x0000c7b0
        /*0334*/ 	.word	0x000000a1
        /*0338*/ 	.word	0x0001f800
        /*033c*/ 	.short	0x010a
        /*033e*/ 	.byte	0x3f
	.zero		1


	//   ....[37]....
        /*0340*/ 	.word	0x0000fc40
        /*0344*/ 	.word	0x00000007
        /*0348*/ 	.word	0x00000000
        /*034c*/ 	.short	0x0101
        /*034e*/ 	.byte	0x3f
	.zero		1


	//   ....[38]....
        /*0350*/ 	.word	0x0000fcc0
        /*0354*/ 	.word	0x00000007
        /*0358*/ 	.word	0x0001f820
        /*035c*/ 	.short	0x010a
        /*035e*/ 	.byte	0x3f
	.zero		1


	//----- nvinfo : EIATTR_NUM_MBARRIERS
	.align		4
.L_36:
        /*0360*/ 	.byte	0x03, 0x38
        /*0362*/ 	.short	0x0012


	//----- nvinfo : EIATTR_EXIT_INSTR_OFFSETS
	.align		4
        /*0364*/ 	.byte	0x04, 0x1c
        /*0366*/ 	.short	(.L_38 - .L_37)


	//   ....[0]....
.L_37:
        /*0368*/ 	.word	0x00011f50


	//----- nvinfo : EIATTR_MAX_THREADS
	.align		4
.L_38:
        /*036c*/ 	.byte	0x04, 0x05
        /*036e*/ 	.short	(.L_40 - .L_39)
.L_39:
        /*0370*/ 	.word	0x00000080
        /*0374*/ 	.word	0x00000001
        /*0378*/ 	.word	0x00000001


	//----- nvinfo : EIATTR_CRS_STACK_SIZE
	.align		4
.L_40:
        /*037c*/ 	.byte	0x04, 0x1e
        /*037e*/ 	.short	(.L_42 - .L_41)
.L_41:
        /*0380*/ 	.word	0x00000000


	//----- nvinfo : EIATTR_CBANK_PARAM_SIZE
	.align		4
.L_42:
        /*0384*/ 	.byte	0x03, 0x19
        /*0386*/ 	.short	0x0870


	//----- nvinfo : EIATTR_PARAM_CBANK
	.align		4
        /*0388*/ 	.byte	0x04, 0x0a
        /*038a*/ 	.short	(.L_44 - .L_43)
	.align		4
.L_43:
        /*038c*/ 	.word	index@(.nv.constant0._ZN7cutlass13device_kernelINS_4fmha6kernel13FmhaKernelTmaINS1_10collective15FmhaMainloopTmaINS_6half_tEfN4cute5tupleIJNS7_1CILi64EEENS9_ILi128EEENS9_ILi112EEEEEENS4_12CausalFusionEJEEENS4_15FmhaFwdEpilogueIS6_fNS8_IJSA_SC_SB_EEEEEJEEEEEvNT_6ParamsE)
        /*0390*/ 	.short	0x0210
        /*0392*/ 	.short	0x0870


	//----- nvinfo : EIATTR_SW_WAR
	.align		4
.L_44:
        /*0394*/ 	.byte	0x04, 0x36
        /*0396*/ 	.short	(.L_46 - .L_45)
.L_45:
        /*0398*/ 	.word	0x00000008
.L_46:


//--------------------- .nv.callgraph             --------------------------
	.section	.nv.callgraph,"",@"SHT_CUDA_CALLGRAPH"
	.align	4
	.sectionentsize	8
	.align		4
        /*0000*/ 	.word	0x00000000
	.align		4
        /*0004*/ 	.word	0xffffffff
	.align		4
        /*0008*/ 	.word	index@(_ZN7cutlass13device_kernelINS_4fmha6kernel13FmhaKernelTmaINS1_10collective15FmhaMainloopTmaINS_6half_tEfN4cute5tupleIJNS7_1CILi64EEENS9_ILi128EEENS9_ILi112EEEEEENS4_12CausalFusionEJEEENS4_15FmhaFwdEpilogueIS6_fNS8_IJSA_SC_SB_EEEEEJEEEEEvNT_6ParamsE)
	.align		4
        /*000c*/ 	.word	index@(__assertfail)
	.align		4
        /*0010*/ 	.word	0x00000000
	.align		4
        /*0014*/ 	.word	0xfffffffe
	.align		4
        /*0018*/ 	.word	0x00000000
	.align		4
        /*001c*/ 	.word	0xfffffffd
	.align		4
        /*0020*/ 	.word	0x00000000
	.align		4
        /*0024*/ 	.word	0xfffffffc


//--------------------- .nv.constant4             --------------------------
	.section	.nv.constant4,"a",@progbits
	.align	8
	.align		8
.nv.constant4:
        /*0000*/ 	.dword	__assertfail
	.align		8
        /*0008*/ 	.dword	__unnamed_1
	.align		8
        /*0010*/ 	.dword	__unnamed_2
	.align		8
        /*0018*/ 	.dword	_ZN39_INTERNAL_641317d1_4_k_cu_39470183_29824cuda3std3__45__cpo5beginE
	.align		8
        /*0020*/ 	.dword	_ZN39_INTERNAL_641317d1_4_k_cu_39470183_29824cuda3std3__45__cpo3endE
	.align		8
        /*0028*/ 	.dword	_ZN39_INTERNAL_641317d1_4_k_cu_39470183_29824cuda3std3__45__cpo6cbeginE
	.align		8
        /*0030*/ 	.dword	_ZN39_INTERNAL_641317d1_4_k_cu_39470183_29824cuda3std3__45__cpo4cendE
	.align		8
        /*0038*/ 	.dword	_ZN39_INTERNAL_641317d1_4_k_cu_39470183_29824cuda3std3__441_GLOBAL__N__641317d1_4_k_cu_39470183_29826ignoreE
	.align		8
        /*0040*/ 	.dword	_ZN39_INTERNAL_641317d1_4_k_cu_39470183_29824cuda3std3__419piecewise_constructE
	.align		8
        /*0048*/ 	.dword	_ZN39_INTERNAL_641317d1_4_k_cu_39470183_29824cuda3std3__48in_placeE
	.align		8
        /*0050*/ 	.dword	_ZN39_INTERNAL_641317d1_4_k_cu_39470183_29824cuda3std6ranges3__45__cpo4swapE
	.align		8
        /*0058*/ 	.dword	_ZN39_INTERNAL_641317d1_4_k_cu_39470183_29824cuda3std6ranges3__45__cpo9iter_moveE
	.align		8
        /*0060*/ 	.dword	_ZN39_INTERNAL_641317d1_4_k_cu_39470183_29824cute7productE
	.align		8
        /*0068*/ 	.dword	_ZN39_INTERNAL_641317d1_4_k_cu_39470183_29824cute1_E
	.align		8
        /*0070*/ 	.dword	$str$23
	.align		8
        /*0078*/ 	.dword	$str$24


//--------------------- .text._ZN7cutlass13device_kernelINS_4fmha6kernel13FmhaKernelTmaINS1_10collective15FmhaMainloopTmaINS_6half_tEfN4cute5tupleIJNS7_1CILi64EEENS9_ILi128EEENS9_ILi112EEEEEENS4_12CausalFusionEJEEENS4_15FmhaFwdEpilogueIS6_fNS8_IJSA_SC_SB_EEEEEJEEEEEvNT_6ParamsE --------------------------
	.section	.text._ZN7cutlass13device_kernelINS_4fmha6kernel13FmhaKernelTmaINS1_10collective15FmhaMainloopTmaINS_6half_tEfN4cute5tupleIJNS7_1CILi64EEENS9_ILi128EEENS9_ILi112EEEEEENS4_12CausalFusionEJEEENS4_15FmhaFwdEpilogueIS6_fNS8_IJSA_SC_SB_EEEEEJEEEEEvNT_6ParamsE,"ax",@progbits
	.align	128
.text._ZN7cutlass13device_kernelINS_4fmha6kernel13FmhaKernelTmaINS1_10collective15FmhaMainloopTmaINS_6half_tEfN4cute5tupleIJNS7_1CILi64EEENS9_ILi128EEENS9_ILi112EEEEEENS4_12CausalFusionEJEEENS4_15FmhaFwdEpilogueIS6_fNS8_IJSA_SC_SB_EEEEEJEEEEEvNT_6ParamsE:
        .type           _ZN7cutlass13device_kernelINS_4fmha6kernel13FmhaKernelTmaINS1_10collective15FmhaMainloopTmaINS_6half_tEfN4cute5tupleIJNS7_1CILi64EEENS9_ILi128EEENS9_ILi112EEEEEENS4_12CausalFusionEJEEENS4_15FmhaFwdEpilogueIS6_fNS8_IJSA_SC_SB_EEEEEJEEEEEvNT_6ParamsE,@function
        .size           _ZN7cutlass13device_kernelINS_4fmha6kernel13FmhaKernelTmaINS1_10collective15FmhaMainloopTmaINS_6half_tEfN4cute5tupleIJNS7_1CILi64EEENS9_ILi128EEENS9_ILi112EEEEEENS4_12CausalFusionEJEEENS4_15FmhaFwdEpilogueIS6_fNS8_IJSA_SC_SB_EEEEEJEEEEEvNT_6ParamsE,(.L_x_88 - _ZN7cutlass13device_kernelINS_4fmha6kernel13FmhaKernelTmaINS1_10collective15FmhaMainloopTmaINS_6half_tEfN4cute5tupleIJNS7_1CILi64EEENS9_ILi128EEENS9_ILi112EEEEEENS4_12CausalFusionEJEEENS4_15FmhaFwdEpilogueIS6_fNS8_IJSA_SC_SB_EEEEEJEEEEEvNT_6ParamsE)
        .other          _ZN7cutlass13device_kernelINS_4fmha6kernel13FmhaKernelTmaINS1_10collective15FmhaMainloopTmaINS_6half_tEfN4cute5tupleIJNS7_1CILi64EEENS9_ILi128EEENS9_ILi112EEEEEENS4_12CausalFusionEJEEENS4_15FmhaFwdEpilogueIS6_fNS8_IJSA_SC_SB_EEEEEJEEEEEvNT_6ParamsE,@"STO_CUDA_ENTRY STV_DEFAULT"
_ZN7cutlass13device_kernelINS_4fmha6kernel13FmhaKernelTmaINS1_10collective15FmhaMainloopTmaINS_6half_tEfN4cute5tupleIJNS7_1CILi64EEENS9_ILi128EEENS9_ILi112EEEEEENS4_12CausalFusionEJEEENS4_15FmhaFwdEpilogueIS6_fNS8_IJSA_SC_SB_EEEEEJEEEEEvNT_6ParamsE:
[----:B------:R-:W1:Y:S01]  /*0000*/  LDC R1, c[0x0][0x28] ;  /* 0x00000a00ff017b82 */ /* 0x000e620000000800 */
[----:B------:R-:W2:Y:S01]  /*0010*/  S2R R16, SR_TID.X ;  /* 0x0000000000107919 */ /* 0x000ea20000002100 */
[----:B------:R-:W-:Y:S01]  /*0020*/  ELECT P0, URZ, PT ;  /* 0x00000000003f782f */ /* 0x000fe20003800000 */
[----:B------:R-:W-:Y:S01]  /*0030*/  BSSY B0, `(.L_x_0) ;  /* 0x0000010000007945 */ /* 0x000fe20003800000 */
[----:B--2---:R-:W-:-:S05]  /*0040*/  SHF.R.U32.HI R10, RZ, 0x5, R16 ;  /* 0x00000005ff0a7819 */ /* 0x004fca0000011610 */
[----:B------:R-:W2:Y:S02]  /*0050*/  SHFL.IDX PT, R0, R10, RZ, 0x1f ;  /* 0x00001fff0a007589 */ /* 0x000ea400000e0000 */
[----:B--2---:R-:W-:-:S13]  /*0060*/  ISETP.NE.OR P0, PT, R0, RZ, !P0 ;  /* 0x000000ff0000720c */ /* 0x004fda0004705670 */
[----:B-1----:R-:W-:Y:S05]  /*0070*/  @P0 BRA `(.L_x_1) ;  /* 0x00000000002c0947 */ /* 0x002fea0003800000 */
[----:B------:R-:W-:Y:S02]  /*0080*/  ULDC.64 UR4, c[0x0][0x198] ;  /* 0x0000660000047ab9 */ /* 0x000fe40000000a00 */
[----:B------:R-:W-:Y:S02]  /*0090*/  UIADD3 UR6, UP0, UR4, 0xf0, URZ ;  /* 0x000000f004067890 */ /* 0x000fe4000ff1e03f */
[----:B------:R-:W-:Y:S02]  /*00a0*/  UIADD3 UR8, UP1, UR4, 0x1f0, URZ ;  /* 0x000001f004087890 */ /* 0x000fe4000ff3e03f */
[----:B------:R-:W-:Y:S02]  /*00b0*/  UIADD3 UR4, UP2, UR4, 0x2f0, URZ ;  /* 0x000002f004047890 */ /* 0x000fe4000ff5e03f */
[----:B------:R-:W-:Y:S02]  /*00c0*/  UIADD3.X UR7, URZ, UR5, URZ, UP0, !UPT ;  /* 0x000000053f077290 */ /* 0x000fe400087fe43f */
[----:B------:R-:W-:-:S02]  /*00d0*/  UIADD3.X UR9, URZ, UR5, URZ, UP1, !UPT ;  /* 0x000000053f097290 */ /* 0x000fc40008ffe43f */
[----:B------:R-:W-:-:S05]  /*00e0*/  UIADD3.X UR5, URZ, UR5, URZ, UP2, !UPT ;  /* 0x000000053f057290 */ /* 0x000fca00097fe43f */
[----:B------:R1:W-:Y:S02]  /*00f0*/  UTMACCTL.PF [UR6] ;  /* 0x00000000060079b9 */ /* 0x0003e40008040000 */
[----:B------:R1:W-:Y:S02]  /*0100*/  UTMACCTL.PF [UR8] ;  /* 0x00000000080079b9 */ /* 0x0003e40008040000 */
[----:B------:R1:W-:Y:S02]  /*0110*/  UTMACCTL.PF [UR4] ;  /* 0x00000000040079b9 */ /* 0x0003e40008040000 */
[----:B-1----:R-:W-:Y:S01]  /*0120*/  NOP ;  /* 0x0000000000007918 */ /* 0x002fe20000000000 */
.L_x_1:
[----:B------:R-:W-:Y:S05]  /*0130*/  BSYNC B0 ;  /* 0x0000000000007941 */ /* 0x000fea0003800000 */
.L_x_0:
[----:B------:R-:W1:Y:S02]  /*0140*/  SHFL.IDX PT, R0, R10, RZ, 0x1f ;  /* 0x00001fff0a007589 */ /* 0x000e6400000e0000 */
[----:B-1----:R-:W-:-:S13]  /*0150*/  ISETP.NE.AND P0, PT, R0, RZ, PT ;  /* 0x000000ff0000720c */ /* 0x002fda0003f05270 */
[----:B------:R-:W-:Y:S05]  /*0160*/  @P0 BRA `(.L_x_2) ;  /* 0x0000000000400947 */ /* 0x000fea0003800000 */
[----:B------:R-:W1:Y:S01]  /*0170*/  S2UR UR8, SR_CgaCtaId ;  /* 0x00000000000879c3 */ /* 0x000e620000008800 */
[----:B------:R-:W-:Y:S01]  /*0180*/  UMOV UR4, 0x400 ;  /* 0x0000040000047882 */ /* 0x000fe20000000000 */
[----:B------:R-:W-:Y:S01]  /*0190*/  UMOV UR5, 0x1 ;  /* 0x0000000100057882 */ /* 0x000fe20000000000 */
[----:B------:R-:W-:Y:S01]  /*01a0*/  UMOV UR6, 0x80 ;  /* 0x0000008000067882 */ /* 0x000fe20000000000 */
[----:B------:R-:W-:Y:S01]  /*01b0*/  ELECT P0, URZ, PT ;  /* 0x00000000003f782f */ /* 0x000fe20003800000 */
[----:B------:R-:W-:-:S04]  /*01c0*/  UIADD3 UR6, -UR6, 0x100000, URZ ;  /* 0x0010000006067890 */ /* 0x000fc8000fffe13f */
[----:B------:R-:W-:Y:S02]  /*01d0*/  USHF.L.U32 UR7, UR6, 0xb, URZ ;  /* 0x0000000b06077899 */ /* 0x000fe4000800063f */
[----:B------:R-:W-:Y:S02]  /*01e0*/  USHF.L.U32 UR6, UR6, 0x1, URZ ;  /* 0x0000000106067899 */ /* 0x000fe4000800063f */
[----:B-1----:R-:W-:Y:S02]  /*01f0*/  ULEA UR8, UR8, UR4, 0x18 ;  /* 0x0000000408087291 */ /* 0x002fe4000f8ec03f */
[----:B------:R-:W-:-:S04]  /*0200*/  UIADD3 UR4, -UR5, 0x100000, URZ ;  /* 0x0010000005047890 */ /* 0x000fc8000fffe13f */
[----:B------:R-:W-:Y:S02]  /*0210*/  USHF.L.U32 UR5, UR4, 0xb, URZ ;  /* 0x0000000b04057899 */ /* 0x000fe4000800063f */
[----:B------:R-:W-:Y:S01]  /*0220*/  USHF.L.U32 UR4, UR4, 0x1, URZ ;  /* 0x0000000104047899 */ /* 0x000fe2000800063f */
[----:B------:R-:W1:Y:S11]  /*0230*/  FENCE.VIEW.ASYNC.S ;  /* 0x00000000000073c6 */ /* 0x000e760000000000 */
[----:B-1----:R1:W2:Y:S01]  /*0240*/  SYNCS.EXCH.64 URZ, [UR8+0x1f840], UR4 ;  /* 0x01f84004083f75b2 */ /* 0x0022a20008000100 */
[----:B------:R1:W3:Y:S01]  /*0250*/  SYNCS.EXCH.64 URZ, [UR8+0x1f848], UR6 ;  /* 0x01f84806083f75b2 */ /* 0x0002e20008000100 */
[----:B------:R-:W-:Y:S01]  /*0260*/  NOP ;  /* 0x0000000000007918 */ /* 0x000fe20000000000 */
.L_x_2:
[----:B------:R-:W4:Y:S01]  /*0270*/  SHFL.IDX PT, R0, R10, RZ, 0x1f ;  /* 0x00001fff0a007589 */ /* 0x000f2200000e0000 */
[----:B------:R-:W-:Y:S01]  /*0280*/  NOP ;  /* 0x0000000000007918 */ /* 0x000fe20000000000 */
[----:B----4-:R-:W-:-:S13]  /*0290*/  ISETP.NE.AND P0, PT, R0, RZ, PT ;  /* 0x000000ff0000720c */ /* 0x010fda0003f05270 */
[----:B------:R-:W-:Y:S05]  /*02a0*/  @P0 BRA `(.L_x_3) ;  /* 0x0000000000580947 */ /* 0x000fea0003800000 */
[----:B-1----:R-:W1:Y:S01]  /*02b0*/  S2UR UR5, SR_CgaCtaId ;  /* 0x00000000000579c3 */ /* 0x002e620000008800 */
[----:B------:R-:W-:Y:S01]  /*02c0*/  UMOV UR4, 0x400 ;  /* 0x0000040000047882 */ /* 0x000fe20000000000 */
[----:B------:R-:W-:Y:S01]  /*02d0*/  UMOV UR6, 0x1 ;  /* 0x0000000100067882 */ /* 0x000fe20000000000 */
[----:B------:R-:W-:Y:S01]  /*02e0*/  UMOV UR7, 0x80 ;  /* 0x0000008000077882 */ /* 0x000fe20000000000 */
[----:B------:R-:W-:Y:S01]  /*02f0*/  ELECT P0, URZ, PT ;  /* 0x00000000003f782f */ /* 0x000fe20003800000 */
[----:B-1----:R-:W-:Y:S02]  /*0300*/  ULEA UR8, UR5, UR4, 0x18 ;  /* 0x0000000405087291 */ /* 0x002fe4000f8ec03f */
[----:B------:R-:W-:-:S04]  /*0310*/  UIADD3 UR4, -UR6, 0x100000, URZ ;  /* 0x0010000006047890 */ /* 0x000fc8000fffe13f */
[----:B------:R-:W-:Y:S02]  /*0320*/  USHF.L.U32 UR5, UR4, 0xb, URZ ;  /* 0x0000000b04057899 */ /* 0x000fe4000800063f */
[----:B------:R-:W-:Y:S02]  /*0330*/  USHF.L.U32 UR4, UR4, 0x1, URZ ;  /* 0x0000000104047899 */ /* 0x000fe4000800063f */
[----:B------:R-:W-:-:S04]  /*0340*/  UIADD3 UR6, -UR7, 0x100000, URZ ;  /* 0x0010000007067890 */ /* 0x000fc8000fffe13f */
[----:B------:R-:W-:Y:S02]  /*0350*/  USHF.L.U32 UR7, UR6, 0xb, URZ ;  /* 0x0000000b06077899 */ /* 0x000fe4000800063f */
[----:B------:R-:W-:Y:S01]  /*0360*/  USHF.L.U32 UR6, UR6, 0x1, URZ ;  /* 0x0000000106067899 */ /* 0x000fe2000800063f */
[----:B------:R-:W1:Y:S03]  /*0370*/  FENCE.VIEW.ASYNC.S ;  /* 0x00000000000073c6 */ /* 0x000e660000000000 */
[----:B-1----:R4:W1:Y:S08]  /*0380*/  SYNCS.EXCH.64 URZ, [UR8+0x1f800], UR4 ;  /* 0x01f80004083f75b2 */ /* 0x0028700008000100 */
[----:B------:R4:W1:Y:S01]  /*0390*/  SYNCS.EXCH.64 URZ, [UR8+0x1f820], UR6 ;  /* 0x01f82006083f75b2 */ /* 0x0008620008000100 */
[----:B------:R4:W1:Y:S01]  /*03a0*/  SYNCS.EXCH.64 URZ, [UR8+0x1f808], UR4 ;  /* 0x01f80804083f75b2 */ /* 0x0008620008000100 */
[----:B------:R4:W1:Y:S01]  /*03b0*/  SYNCS.EXCH.64 URZ, [UR8+0x1f828], UR6 ;  /* 0x01f82806083f75b2 */ /* 0x0008620008000100 */
[----:B------:R4:W1:Y:S01]  /*03c0*/  SYNCS.EXCH.64 URZ, [UR8+0x1f810], UR4 ;  /* 0x01f81004083f75b2 */ /* 0x0008620008000100 */
[----:B------:R4:W1:Y:S01]  /*03d0*/  SYNCS.EXCH.64 URZ, [UR8+0x1f830], UR6 ;  /* 0x01f83006083f75b2 */ /* 0x0008620008000100 */
[----:B------:R4:W1:Y:S01]  /*03e0*/  SYNCS.EXCH.64 URZ, [UR8+0x1f818], UR4 ;  /* 0x01f81804083f75b2 */ /* 0x0008620008000100 */
[----:B------:R4:W1:Y:S02]  /*03f0*/  SYNCS.EXCH.64 URZ, [UR8+0x1f838], UR6 ;  /* 0x01f83806083f75b2 */ /* 0x0008640008000100 */
[----:B----4-:R-:W-:Y:S01]  /*0400*/  NOP ;  /* 0x0000000000007918 */ /* 0x010fe20000000000 */
.L_x_3:
        /* <DEDUP_REMOVED lines=26> */
.L_x_4:
[----:B------:R-:W4:Y:S01]  /*05b0*/  S2UR UR43, SR_CTAID.X ;  /* 0x00000000002b79c3 */ /* 0x000f220000002500 */
[----:B------:R-:W5:Y:S01]  /*05c0*/  SHFL.IDX PT, R10, R10, RZ, 0x1f ;  /* 0x00001fff0a0a7589 */ /* 0x000f6200000e0000 */
[----:B-1----:R-:W-:Y:S01]  /*05d0*/  ULDC UR4, c[0x0][0x28c] ;  /* 0x0000a30000047ab9 */ /* 0x002fe20000000800 */
[----:B------:R-:W-:Y:S02]  /*05e0*/  ELECT P0, URZ, PT ;  /* 0x00000000003f782f */ /* 0x000fe40003800000 */
[----:B------:R-:W-:Y:S01]  /*05f0*/  SHF.R.S32.HI R3, RZ, 0x1f, R16 ;  /* 0x0000001fff037819 */ /* 0x000fe20000011410 */
[----:B------:R-:W-:Y:S01]  /*0600*/  UIADD3 UR4, UR4, 0x7f, URZ ;  /* 0x0000007f04047890 */ /* 0x000fe2000fffe03f */
[----:B------:R-:W-:Y:S01]  /*0610*/  NOP ;  /* 0x0000000000007918 */ /* 0x000fe20000000000 */
[----:B------:R-:W-:Y:S01]  /*0620*/  BSSY B0, `(.L_x_5) ;  /* 0x0000052000007945 */ /* 0x000fe20003800000 */
[----:B------:R-:W-:Y:S01]  /*0630*/  LEA.HI R3, R3, R16, RZ, 0x7 ;  /* 0x0000001003037211 */ /* 0x000fe200078f38ff */
[----:B------:R-:W-:Y:S01]  /*0640*/  USHF.R.S32.HI UR5, URZ, 0x1f, UR4 ;  /* 0x0000001f3f057899 */ /* 0x000fe20008011404 */
[----:B------:R-:W1:Y:S01]  /*0650*/  S2UR UR60, SR_CTAID.Y ;  /* 0x00000000003c79c3 */ /* 0x000e620000002600 */
[----:B------:R-:W-:Y:S01]  /*0660*/  IMAD.MOV.U32 R9, RZ, RZ, RZ ;  /* 0x000000ffff097224 */ /* 0x000fe200078e00ff */
[----:B------:R-:W-:Y:S01]  /*0670*/  LOP3.LUT R3, R3, 0xffffff80, RZ, 0xc0, !PT ;  /* 0xffffff8003037812 */ /* 0x000fe200078ec0ff */
[----:B------:R-:W-:-:S04]  /*0680*/  ULEA.HI UR5, UR5, UR4, URZ, 0x7 ;  /* 0x0000000405057291 */ /* 0x000fc8000f8f383f */
[----:B------:R-:W-:Y:S01]  /*0690*/  USHF.R.S32.HI UR5, URZ, 0x7, UR5 ;  /* 0x000000073f057899 */ /* 0x000fe20008011405 */
[----:B------:R-:W1:Y:S01]  /*06a0*/  S2UR UR61, SR_CTAID.Z ;  /* 0x00000000003d79c3 */ /* 0x000e620000002700 */
[----:B----4-:R-:W-:-:S07]  /*06b0*/  USHF.L.U32 UR43, UR43, 0x6, URZ ;  /* 0x000000062b2b7899 */ /* 0x010fce000800063f */
[----:B--23--:R-:W-:Y:S01]  /*06c0*/  BAR.SYNC.DEFER_BLOCKING 0x0 ;  /* 0x0000000000007b1d */ /* 0x00cfe20000010000 */
[----:B-----5:R-:W-:Y:S01]  /*06d0*/  ISETP.EQ.AND P1, PT, R10, RZ, P0 ;  /* 0x000000ff0a00720c */ /* 0x020fe20000722270 */
[----:B------:R-:W-:-:S04]  /*06e0*/  IMAD.U32 R0, RZ, RZ, UR43 ;  /* 0x0000002bff007e24 */ /* 0x000fc8000f8e00ff */
[----:B------:R-:W-:-:S05]  /*06f0*/  VIADD R0, R0, 0xbf ;  /* 0x000000bf00007836 */ /* 0x000fca0000000000 */
[----:B------:R-:W-:Y:S02]  /*0700*/  SHF.R.U32.HI R151, RZ, 0x7, R0 ;  /* 0x00000007ff977819 */ /* 0x000fe40000011600 */
[----:B------:R-:W-:Y:S02]  /*0710*/  IADD3 R0, R16, -R3, RZ ;  /* 0x8000000310007210 */ /* 0x000fe40007ffe0ff */
[----:B------:R-:W-:Y:S01]  /*0720*/  VIMNMX R2, R151, UR5, PT ;  /* 0x0000000597027c48 */ /* 0x000fe2000bfe0100 */
[----:B-1----:R-:W-:Y:S06]  /*0730*/  @!P1 BRA `(.L_x_6) ;  /* 0x0000000400009947 */ /* 0x002fec0003800000 */
[----:B------:R-:W1:Y:S01]  /*0740*/  S2R R4, SR_CgaCtaId ;  /* 0x0000000000047919 */ /* 0x000e620000008800 */
[----:B------:R-:W-:Y:S01]  /*0750*/  MOV R3, 0x400 ;  /* 0x0000040000037802 */ /* 0x000fe20000000f00 */
[----:B------:R-:W-:Y:S01]  /*0760*/  IMAD.MOV.U32 R5, RZ, RZ, 0x1 ;  /* 0x00000001ff057424 */ /* 0x000fe200078e00ff */
[----:B------:R-:W-:Y:S02]  /*0770*/  ISETP.NE.AND P3, PT, R0, RZ, PT ;  /* 0x000000ff0000720c */ /* 0x000fe40003f65270 */
[----:B-1----:R-:W-:Y:S02]  /*0780*/  LEA R4, R4, R3, 0x18 ;  /* 0x0000000304047211 */ /* 0x002fe400078ec0ff */
[----:B------:R-:W-:-:S09]  /*0790*/  SHF.L.U32 R3, R5, 0x1f, RZ ;  /* 0x0000001f05037819 */ /* 0x000fd200000006ff */
.L_x_7:
[----:B-1----:R1:W2:Y:S02]  /*07a0*/  SYNCS.PHASECHK.TRANS64.TRYWAIT P2, [R4+URZ+0x1f848], R3 ;  /* 0x01f84803040075a7 */ /* 0x0022a4000804017f */
[----:B--2---:R-:W-:Y:S05]  /*07b0*/  @!P2 NANOSLEEP.SYNCS 0x989680 ;  /* 0x009896800000a95d */ /* 0x004fea0003900000 */
[----:B------:R-:W2:Y:S02]  /*07c0*/  @!P2 SYNCS.PHASECHK.TRANS64 P2, [R4+URZ+0x1f848], R3 ;  /* 0x01f848030400a5a7 */ /* 0x000ea4000804007f */
[----:B--2---:R-:W-:Y:S05]  /*07d0*/  @!P2 BRA `(.L_x_7) ;  /* 0xfffffffc00f0a947 */ /* 0x004fea000383ffff */
[----:B------:R-:W-:Y:S05]  /*07e0*/  @P3 BRA `(.L_x_8) ;  /* 0x0000000000143947 */ /* 0x000fea0003800000 */
[----:B------:R-:W-:Y:S01]  /*07f0*/  LOP3.LUT P2, RZ, R16, 0x1f, RZ, 0xc0, !PT ;  /* 0x0000001f10ff7812 */ /* 0x000fe2000784c0ff */
[----:B-1----:R-:W-:-:S04]  /*0800*/  IMAD.MOV.U32 R3, RZ, RZ, 0x3800 ;  /* 0x00003800ff037424 */ /* 0x002fc800078e00ff */
[----:B------:R2:W-:Y:S08]  /*0810*/  SYNCS.ARRIVE.TRANS64 RZ, [R4+URZ+0x1f840], R3 ;  /* 0x01f8400304ff79a7 */ /* 0x0005f0000800003f */
[----:B------:R-:W-:Y:S05]  /*0820*/  @!P2 BRA `(.L_x_8) ;  /* 0x000000000004a947 */ /* 0x000fea0003800000 */
[----:B------:R-:W-:Y:S01]  /*0830*/  BPT.TRAP 0x1 ;  /* 0x000000040000795c */ /* 0x000fe20000300000 */
.L_x_8:
[----:B------:R-:W-:Y:S01]  /*0840*/  R2UR UR40, R4 ;  /* 0x00000000042872ca */ /* 0x000fe200000e0000 */
[----:B------:R-:W-:Y:S01]  /*0850*/  ULDC.64 UR4, c[0x0][0x198] ;  /* 0x0000660000047ab9 */ /* 0x000fe20000000a00 */
[----:B------:R-:W-:Y:S01]  /*0860*/  UMOV UR6, 0x0 ;  /* 0x0000000000067882 */ /* 0x000fe20000000000 */
[----:B------:R-:W-:Y:S01]  /*0870*/  UIADD3 UR4, UP0, UR4, 0xf0, URZ ;  /* 0x000000f004047890 */ /* 0x000fe2000ff1e03f */
[----:B------:R-:W-:Y:S01]  /*0880*/  UMOV UR7, 0x10000000 ;  /* 0x1000000000077882 */ /* 0x000fe20000000000 */
[----:B------:R-:W-:Y:S02]  /*0890*/  UMOV UR42, URZ ;  /* 0x0000003f002a7c82 */ /* 0x000fe40008000000 */
[----:B------:R-:W-:Y:S01]  /*08a0*/  UIADD3.X UR5, URZ, UR5, URZ, UP0, !UPT ;  /* 0x000000053f057290 */ /* 0x000fe200087fe43f */
[----:B------:R-:W-:Y:S01]  /*08b0*/  UMOV UR44, UR60 ;  /* 0x0000003c002c7c82 */ /* 0x000fe20008000000 */
[----:B------:R-:W-:Y:S01]  /*08c0*/  UMOV UR45, UR61 ;  /* 0x0000003d002d7c82 */ /* 0x000fe20008000000 */
[----:B------:R-:W-:Y:S01]  /*08d0*/  UMOV UR34, 0x10 ;  /* 0x0000001000227882 */ /* 0x000fe20000000000 */
[----:B------:R-:W-:-:S02]  /*08e0*/  UMOV UR35, UR43 ;  /* 0x0000002b00237c82 */ /* 0x000fc40008000000 */
[----:B------:R-:W-:Y:S02]  /*08f0*/  UIADD3 UR41, UR40, 0x1f840, URZ ;  /* 0x0001f84028297890 */ /* 0x000fe4000fffe03f */
[----:B------:R-:W-:Y:S02]  /*0900*/  UIADD3 UR32, UR40, 0x800, URZ ;  /* 0x0000080028207890 */ /* 0x000fe4000fffe03f */
[----:B------:R-:W-:Y:S02]  /*0910*/  UIADD3 UR24, UR40, 0x1000, URZ ;  /* 0x0000100028187890 */ /* 0x000fe4000fffe03f */
[----:B------:R-:W-:Y:S02]  /*0920*/  UIADD3 UR16, UR40, 0x1800, URZ ;  /* 0x0000180028107890 */ /* 0x000fe4000fffe03f */
[----:B------:R-:W-:Y:S02]  /*0930*/  UIADD3 UR8, UR40, 0x2000, URZ ;  /* 0x0000200028087890 */ /* 0x000fe4000fffe03f */
[----:B------:R3:W-:Y:S01]  /*0940*/  UTMALDG.4D [UR40], [UR4], desc[UR6] ;  /* 0x00000628040075b4 */ /* 0x0007e20008019000 */
[----:B------:R-:W-:Y:S01]  /*0950*/  UIADD3 UR56, UR40, 0x2800, URZ ;  /* 0x0000280028387890 */ /* 0x000fe2000fffe03f */
[----:B------:R-:W-:Y:S01]  /*0960*/  UMOV UR36, UR60 ;  /* 0x0000003c00247c82 */ /* 0x000fe20008000000 */
[----:B------:R-:W-:Y:S01]  /*0970*/  UMOV UR37, UR61 ;  /* 0x0000003d00257c82 */ /* 0x000fe20008000000 */
[----:B------:R-:W-:Y:S01]  /*0980*/  UMOV UR33, UR41 ;  /* 0x0000002900217c82 */ /* 0x000fe20008000000 */
[----:B------:R-:W-:Y:S01]  /*0990*/  UMOV UR26, 0x20 ;  /* 0x00000020001a7882 */ /* 0x000fe20000000000 */
[----:B------:R-:W-:Y:S01]  /*09a0*/  UMOV UR27, UR43 ;  /* 0x0000002b001b7c82 */ /* 0x000fe20008000000 */
[----:B------:R-:W-:Y:S01]  /*09b0*/  UMOV UR28, UR60 ;  /* 0x0000003c001c7c82 */ /* 0x000fe20008000000 */
[----:B------:R-:W-:Y:S01]  /*09c0*/  UMOV UR29, UR61 ;  /* 0x0000003d001d7c82 */ /* 0x000fe20008000000 */
[----:B------:R-:W-:Y:S01]  /*09d0*/  UMOV UR25, UR41 ;  /* 0x0000002900197c82 */ /* 0x000fe20008000000 */
[----:B------:R-:W-:Y:S01]  /*09e0*/  UMOV UR18, 0x30 ;  /* 0x0000003000127882 */ /* 0x000fe20000000000 */
[----:B------:R-:W-:Y:S01]  /*09f0*/  UMOV UR19, UR43 ;  /* 0x0000002b00137c82 */ /* 0x000fe20008000000 */
[----:B------:R-:W-:Y:S01]  /*0a00*/  UMOV UR20, UR60 ;  /* 0x0000003c00147c82 */ /* 0x000fe20008000000 */
[----:B------:R-:W-:Y:S01]  /*0a10*/  UMOV UR21, UR61 ;  /* 0x0000003d00157c82 */ /* 0x000fe20008000000 */
[----:B------:R4:W-:Y:S01]  /*0a20*/  UTMALDG.4D [UR32], [UR4], desc[UR6] ;  /* 0x00000620040075b4 */ /* 0x0009e20008019000 */
[----:B------:R-:W-:Y:S01]  /*0a30*/  UMOV UR17, UR41 ;  /* 0x0000002900117c82 */ /* 0x000fe20008000000 */
[----:B------:R-:W-:Y:S01]  /*0a40*/  UMOV UR10, 0x40 ;  /* 0x00000040000a7882 */ /* 0x000fe20000000000 */
[----:B------:R-:W-:Y:S01]  /*0a50*/  UMOV UR11, UR43 ;  /* 0x0000002b000b7c82 */ /* 0x000fe20008000000 */
[----:B------:R-:W-:Y:S01]  /*0a60*/  UMOV UR12, UR60 ;  /* 0x0000003c000c7c82 */ /* 0x000fe20008000000 */
[----:B------:R-:W-:Y:S01]  /*0a70*/  UMOV UR13, UR61 ;  /* 0x0000003d000d7c82 */ /* 0x000fe20008000000 */
[----:B------:R-:W-:Y:S01]  /*0a80*/  UMOV UR9, UR41 ;  /* 0x0000002900097c82 */ /* 0x000fe20008000000 */
[----:B------:R-:W-:Y:S01]  /*0a90*/  UMOV UR58, 0x50 ;  /* 0x00000050003a7882 */ /* 0x000fe20000000000 */
[----:B------:R4:W-:Y:S01]  /*0aa0*/  UTMALDG.4D [UR24], [UR4], desc[UR6] ;  /* 0x00000618040075b4 */ /* 0x0009e20008019000 */
[----:B------:R-:W-:Y:S01]  /*0ab0*/  UMOV UR59, UR43 ;  /* 0x0000002b003b7c82 */ /* 0x000fe20008000000 */
[----:B------:R-:W-:Y:S01]  /*0ac0*/  UMOV UR57, UR41 ;  /* 0x0000002900397c82 */ /* 0x000fe20008000000 */
[----:B---3--:R-:W-:Y:S01]  /*0ad0*/  UIADD3 UR40, UR40, 0x3000, URZ ;  /* 0x0000300028287890 */ /* 0x008fe2000fffe03f */
[----:B------:R-:W-:Y:S01]  /*0ae0*/  UMOV UR42, 0x60 ;  /* 0x00000060002a7882 */ /* 0x000fe20000000000 */
[----:B------:R4:W-:Y:S01]  /*0af0*/  UTMALDG.4D [UR16], [UR4], desc[UR6] ;  /* 0x00000610040075b4 */ /* 0x0009e20008019000 */
[----:B------:R4:W-:Y:S01]  /*0b00*/  UTMALDG.4D [UR8], [UR4], desc[UR6] ;  /* 0x00000608040075b4 */ /* 0x0009e20008019000 */
[----:B------:R4:W-:Y:S05]  /*0b10*/  UTMALDG.4D [UR56], [UR4], desc[UR6] ;  /* 0x00000638040075b4 */ /* 0x0009ea0008019000 */
[----:B------:R4:W-:Y:S02]  /*0b20*/  UTMALDG.4D [UR40], [UR4], desc[UR6] ;  /* 0x00000628040075b4 */ /* 0x0009e40008019000 */
[----:B----4-:R-:W-:Y:S01]  /*0b30*/  NOP ;  /* 0x0000000000007918 */ /* 0x010fe20000000000 */
.L_x_6:
[----:B------:R-:W-:Y:S05]  /*0b40*/  BSYNC B0 ;  /* 0x0000000000007941 */ /* 0x000fea0003800000 */
.L_x_5:
[----:B------:R-:W-:Y:S01]  /*0b50*/  BSSY B0, `(.L_x_9) ;  /* 0x0000129000007945 */ /* 0x000fe20003800000 */
[----:B------:R-:W-:Y:S01]  /*0b60*/  IMAD.SHL.U32 R8, R2, 0x2, RZ ;  /* 0x0000000202087824 */ /* 0x000fe200078e00ff */
[----:B------:R-:W-:Y:S01]  /*0b70*/  MOV R7, 0x1 ;  /* 0x0000000100077802 */ /* 0x000fe20000000f00 */
[----:B------:R-:W-:Y:S02]  /*0b80*/  IMAD.MOV.U32 R6, RZ, RZ, 0x1 ;  /* 0x00000001ff067424 */ /* 0x000fe400078e00ff */
[----:B------:R-:W-:Y:S01]  /*0b90*/  IMAD.MOV.U32 R5, RZ, RZ, RZ ;  /* 0x000000ffff057224 */ /* 0x000fe200078e00ff */
[----:B------:R-:W-:Y:S06]  /*0ba0*/  @!P1 BRA `(.L_x_10) ;  /* 0x00000010008c9947 */ /* 0x000fec0003800000 */
[----:B------:R-:W-:Y:S01]  /*0bb0*/  ISETP.GE.AND P1, PT, R2, 0x1, PT ;  /* 0x000000010200780c */ /* 0x000fe20003f26270 */
[----:B------:R-:W-:Y:S01]  /*0bc0*/  IMAD.MOV.U32 R9, RZ, RZ, RZ ;  /* 0x000000ffff097224 */ /* 0x000fe200078e00ff */
[----:B------:R-:W-:Y:S02]  /*0bd0*/  LOP3.LUT R11, R16, 0x1f, RZ, 0xc0, !PT ;  /* 0x0000001f100b7812 */ /* 0x000fe400078ec0ff */
[----:B------:R-:W-:-:S09]  /*0be0*/  MOV R5, RZ ;  /* 0x000000ff00057202 */ /* 0x000fd20000000f00 */
[----:B------:R-:W-:Y:S05]  /*0bf0*/  @!P1 BRA `(.L_x_11) ;  /* 0x0000000800189947 */ /* 0x000fea0003800000 */
[----:B-12---:R-:W1:Y:S01]  /*0c00*/  S2R R4, SR_CgaCtaId ;  /* 0x0000000000047919 */ /* 0x006e620000008800 */
[----:B------:R-:W-:Y:S01]  /*0c10*/  MOV R3, 0x400 ;  /* 0x0000040000037802 */ /* 0x000fe20000000f00 */
[----:B------:R-:W-:Y:S01]  /*0c20*/  IMAD.MOV.U32 R6, RZ, RZ, 0x1 ;  /* 0x00000001ff067424 */ /* 0x000fe200078e00ff */
[----:B------:R-:W-:Y:S01]  /*0c30*/  ISETP.NE.AND P2, PT, R0, RZ, PT ;  /* 0x000000ff0000720c */ /* 0x000fe20003f45270 */
[----:B------:R-:W-:Y:S01]  /*0c40*/  IMAD.MOV.U32 R5, RZ, RZ, 0x1 ;  /* 0x00000001ff057424 */ /* 0x000fe200078e00ff */
[----:B-1----:R-:W-:Y:S02]  /*0c50*/  LEA R4, R4, R3, 0x18 ;  /* 0x0000000304047211 */ /* 0x002fe400078ec0ff */
[----:B------:R-:W-:-:S09]  /*0c60*/  SHF.L.U32 R3, R6, 0x1f, RZ ;  /* 0x0000001f06037819 */ /* 0x000fd200000006ff */
.L_x_12:
[----:B-1----:R1:W2:Y:S02]  /*0c70*/  SYNCS.PHASECHK.TRANS64.TRYWAIT P1, [R4+URZ+0x1f820], R3 ;  /* 0x01f82003040075a7 */ /* 0x0022a4000802017f */
[----:B--2---:R-:W-:Y:S05]  /*0c80*/  @!P1 NANOSLEEP.SYNCS 0x989680 ;  /* 0x009896800000995d */ /* 0x004fea0003900000 */
[----:B------:R-:W2:Y:S02]  /*0c90*/  @!P1 SYNCS.PHASECHK.TRANS64 P1, [R4+URZ+0x1f820], R3 ;  /* 0x01f82003040095a7 */ /* 0x000ea4000802007f */
[----:B--2---:R-:W-:Y:S05]  /*0ca0*/  @!P1 BRA `(.L_x_12) ;  /* 0xfffffffc00f09947 */ /* 0x004fea000383ffff */
[----:B------:R-:W-:Y:S05]  /*0cb0*/  @P2 BRA `(.L_x_13) ;  /* 0x0000000000142947 */ /* 0x000fea0003800000 */
[----:B------:R-:W-:Y:S01]  /*0cc0*/  ISETP.NE.AND P1, PT, R11, RZ, PT ;  /* 0x000000ff0b00720c */ /* 0x000fe20003f25270 */
[----:B-1----:R-:W-:-:S04]  /*0cd0*/  IMAD.MOV.U32 R3, RZ, RZ, 0x7000 ;  /* 0x00007000ff037424 */ /* 0x002fc800078e00ff */
[----:B------:R2:W-:Y:S08]  /*0ce0*/  SYNCS.ARRIVE.TRANS64 RZ, [R4+URZ+0x1f800], R3 ;  /* 0x01f8000304ff79a7 */ /* 0x0005f0000800003f */
[----:B------:R-:W-:Y:S05]  /*0cf0*/  @!P1 BRA `(.L_x_13) ;  /* 0x0000000000049947 */ /* 0x000fea0003800000 */
[----:B------:R-:W-:Y:S01]  /*0d00*/  BPT.TRAP 0x1 ;  /* 0x000000040000795c */ /* 0x000fe20000300000 */
.L_x_13:
[----:B------:R-:W-:Y:S01]  /*0d10*/  R2UR UR14, R4 ;  /* 0x00000000040e72ca */ /* 0x000fe200000e0000 */
[----:B------:R-:W-:Y:S01]  /*0d20*/  ULDC.64 UR4, c[0x0][0x198] ;  /* 0x0000660000047ab9 */ /* 0x000fe20000000a00 */
[----:B-12---:R-:W1:Y:S01]  /*0d30*/  S2R R4, SR_CgaCtaId ;  /* 0x0000000000047919 */ /* 0x006e620000008800 */
[----:B------:R-:W-:Y:S01]  /*0d40*/  UIADD3 UR4, UP0, UR4, 0x1f0, URZ ;  /* 0x000001f004047890 */ /* 0x000fe2000ff1e03f */
[----:B------:R-:W-:Y:S01]  /*0d50*/  MOV R3, 0x400 ;  /* 0x0000040000037802 */ /* 0x000fe20000000f00 */
[----:B------:R-:W-:Y:S01]  /*0d60*/  UMOV UR11, URZ ;  /* 0x0000003f000b7c82 */ /* 0x000fe20008000000 */
[----:B------:R-:W-:Y:S01]  /*0d70*/  UMOV UR6, 0x0 ;  /* 0x0000000000067882 */ /* 0x000fe20000000000 */
[----:B------:R-:W-:Y:S01]  /*0d80*/  UIADD3.X UR5, URZ, UR5, URZ, UP0, !UPT ;  /* 0x000000053f057290 */ /* 0x000fe200087fe43f */
[----:B------:R-:W-:Y:S01]  /*0d90*/  MOV R6, 0x1 ;  /* 0x0000000100067802 */ /* 0x000fe20000000f00 */
[----:B------:R-:W-:Y:S01]  /*0da0*/  UMOV UR7, 0x10000000 ;  /* 0x1000000000077882 */ /* 0x000fe20000000000 */
[----:B------:R-:W-:Y:S01]  /*0db0*/  UMOV UR10, URZ ;  /* 0x0000003f000a7c82 */ /* 0x000fe20008000000 */
[----:B------:R-:W-:Y:S01]  /*0dc0*/  UMOV UR12, UR60 ;  /* 0x0000003c000c7c82 */ /* 0x000fe20008000000 */
[----:B------:R-:W-:Y:S01]  /*0dd0*/  UMOV UR13, UR61 ;  /* 0x0000003d000d7c82 */ /* 0x000fe20008000000 */
[----:B------:R-:W-:Y:S01]  /*0de0*/  UIADD3 UR8, UR14, 0x3800, URZ ;  /* 0x000038000e087890 */ /* 0x000fe2000fffe03f */
[----:B------:R-:W-:Y:S01]  /*0df0*/  ISETP.NE.AND P2, PT, R0, RZ, PT ;  /* 0x000000ff0000720c */ /* 0x000fe20003f45270 */
[----:B------:R-:W-:Y:S01]  /*0e00*/  UIADD3 UR9, UR14, 0x1f800, URZ ;  /* 0x0001f8000e097890 */ /* 0x000fe2000fffe03f */
[----:B------:R-:W-:Y:S01]  /*0e10*/  IMAD.MOV.U32 R9, RZ, RZ, 0x1 ;  /* 0x00000001ff097424 */ /* 0x000fe200078e00ff */
[----:B------:R-:W-:Y:S01]  /*0e20*/  UIADD3 UR32, UR14, 0x4800, URZ ;  /* 0x000048000e207890 */ /* 0x000fe2000fffe03f */
[----:B------:R-:W-:Y:S01]  /*0e30*/  SHF.L.U32 R6, R6, 0x1f, RZ ;  /* 0x0000001f06067819 */ /* 0x000fe200000006ff */
[----:B------:R-:W-:Y:S01]  /*0e40*/  UIADD3 UR56, UR14, 0x5800, URZ ;  /* 0x000058000e387890 */ /* 0x000fe2000fffe03f */
        /* <DEDUP_REMOVED lines=9> */
[----:B------:R-:W-:-:S02]  /*0ee0*/  UIADD3 UR24, UR14, 0x6800, URZ ;  /* 0x000068000e187890 */ /* 0x000fc4000fffe03f */
[----:B------:R-:W-:Y:S01]  /*0ef0*/  UIADD3 UR16, UR14, 0x7800, URZ ;  /* 0x000078000e107890 */ /* 0x000fe2000fffe03f */
[----:B------:R-:W-:Y:S01]  /*0f00*/  UMOV UR26, 0x30 ;  /* 0x00000030001a7882 */ /* 0x000fe20000000000 */
[----:B------:R-:W-:Y:S01]  /*0f10*/  UTMALDG.4D [UR32], [UR4], desc[UR6] ;  /* 0x00000620040075b4 */ /* 0x000fe20008019000 */
[----:B------:R-:W-:Y:S01]  /*0f20*/  UMOV UR28, UR60 ;  /* 0x0000003c001c7c82 */ /* 0x000fe20008000000 */
[----:B------:R-:W-:Y:S01]  /*0f30*/  UMOV UR29, UR61 ;  /* 0x0000003d001d7c82 */ /* 0x000fe20008000000 */
[----:B------:R-:W-:Y:S01]  /*0f40*/  UMOV UR27, UR11 ;  /* 0x0000000b001b7c82 */ /* 0x000fe20008000000 */
[----:B------:R-:W-:Y:S01]  /*0f50*/  UMOV UR25, UR9 ;  /* 0x0000000900197c82 */ /* 0x000fe20008000000 */
[----:B------:R-:W-:Y:S01]  /*0f60*/  UMOV UR18, 0x40 ;  /* 0x0000004000127882 */ /* 0x000fe20000000000 */
[----:B------:R-:W-:Y:S01]  /*0f70*/  UMOV UR20, UR60 ;  /* 0x0000003c00147c82 */ /* 0x000fe20008000000 */
[----:B------:R-:W-:Y:S01]  /*0f80*/  UMOV UR21, UR61 ;  /* 0x0000003d00157c82 */ /* 0x000fe20008000000 */
[----:B------:R3:W-:Y:S01]  /*0f90*/  UTMALDG.4D [UR56], [UR4], desc[UR6] ;  /* 0x00000638040075b4 */ /* 0x0007e20008019000 */
[----:B------:R-:W-:Y:S01]  /*0fa0*/  UMOV UR19, UR11 ;  /* 0x0000000b00137c82 */ /* 0x000fe20008000000 */
[----:B------:R-:W-:Y:S01]  /*0fb0*/  UMOV UR17, UR9 ;  /* 0x0000000900117c82 */ /* 0x000fe20008000000 */
[----:B-1----:R-:W-:Y:S01]  /*0fc0*/  LEA R4, R4, R3, 0x18 ;  /* 0x0000000304047211 */ /* 0x002fe200078ec0ff */
[----:B------:R1:W-:Y:S04]  /*0fd0*/  UTMALDG.4D [UR24], [UR4], desc[UR6] ;  /* 0x00000618040075b4 */ /* 0x0003e80008019000 */
[----:B------:R-:W-:Y:S01]  /*0fe0*/  IMAD R3, R5, 0x8, R4 ;  /* 0x0000000805037824 */ /* 0x000fe200078e0204 */
[----:B--2---:R-:W-:Y:S01]  /*0ff0*/  UIADD3 UR8, UR14, 0x8800, URZ ;  /* 0x000088000e087890 */ /* 0x004fe2000fffe03f */
[----:B------:R-:W-:Y:S01]  /*1000*/  UMOV UR10, 0x50 ;  /* 0x00000050000a7882 */ /* 0x000fe20000000000 */
[----:B------:R1:W-:Y:S07]  /*1010*/  UTMALDG.4D [UR16], [UR4], desc[UR6] ;  /* 0x00000610040075b4 */ /* 0x0003ee0008019000 */
[----:B------:R1:W-:Y:S01]  /*1020*/  UTMALDG.4D [UR8], [UR4], desc[UR6] ;  /* 0x00000608040075b4 */ /* 0x0003e20008019000 */
[----:B---3--:R-:W-:Y:S01]  /*1030*/  UIADD3 UR56, UR14, 0x9800, URZ ;  /* 0x000098000e387890 */ /* 0x008fe2000fffe03f */
[----:B------:R-:W-:-:S08]  /*1040*/  UMOV UR58, 0x60 ;  /* 0x00000060003a7882 */ /* 0x000fd00000000000 */
[----:B------:R1:W-:Y:S02]  /*1050*/  UTMALDG.4D [UR56], [UR4], desc[UR6] ;  /* 0x00000638040075b4 */ /* 0x0003e40008019000 */
[----:B-1----:R-:W-:Y:S01]  /*1060*/  NOP ;  /* 0x0000000000007918 */ /* 0x002fe20000000000 */
.L_x_14:
        /* <DEDUP_REMOVED lines=10> */
.L_x_15:
[----:B------:R-:W-:Y:S01]  /*1110*/  IMAD R4, R5, 0x7000, R4 ;  /* 0x0000700005047824 */ /* 0x000fe200078e0204 */
[----:B------:R-:W-:Y:S01]  /*1120*/  R2UR UR49, R3 ;  /* 0x00000000033172ca */ /* 0x000fe200000e0000 */
[----:B------:R-:W-:Y:S01]  /*1130*/  ULDC.64 UR4, c[0x0][0x198] ;  /* 0x0000660000047ab9 */ /* 0x000fe20000000a00 */
[----:B------:R-:W-:Y:S01]  /*1140*/  UMOV UR51, URZ ;  /* 0x0000003f00337c82 */ /* 0x000fe20008000000 */
[----:B------:R-:W-:Y:S01]  /*1150*/  UIADD3 UR4, UP0, UR4, 0x2f0, URZ ;  /* 0x000002f004047890 */ /* 0x000fe2000ff1e03f */
[----:B------:R-:W-:Y:S01]  /*1160*/  R2UR UR9, R4 ;  /* 0x00000000040972ca */ /* 0x000fe200000e0000 */
[----:B------:R-:W-:Y:S01]  /*1170*/  UMOV UR6, 0x0 ;  /* 0x0000000000067882 */ /* 0x000fe20000000000 */
[----:B------:R-:W-:Y:S01]  /*1180*/  UMOV UR7, 0x10000000 ;  /* 0x1000000000077882 */ /* 0x000fe20000000000 */
[----:B------:R-:W-:Y:S01]  /*1190*/  UIADD3.X UR5, URZ, UR5, URZ, UP0, !UPT ;  /* 0x000000053f057290 */ /* 0x000fe200087fe43f */
[----:B------:R-:W-:Y:S01]  /*11a0*/  IADD3 R5, R5, 0x1, RZ ;  /* 0x0000000105057810 */ /* 0x000fe20007ffe0ff */
[----:B------:R-:W-:Y:S01]  /*11b0*/  UMOV UR50, URZ ;  /* 0x0000003f00327c82 */ /* 0x000fe20008000000 */
[----:B------:R-:W-:Y:S01]  /*11c0*/  UMOV UR52, UR60 ;  /* 0x0000003c00347c82 */ /* 0x000fe20008000000 */
[----:B------:R-:W-:Y:S01]  /*11d0*/  UMOV UR53, UR61 ;  /* 0x0000003d00357c82 */ /* 0x000fe20008000000 */
[----:B------:R-:W-:Y:S01]  /*11e0*/  UMOV UR34, 0x10 ;  /* 0x0000001000227882 */ /* 0x000fe20000000000 */
[----:B------:R-:W-:Y:S01]  /*11f0*/  UIADD3 UR49, UR49, 0x1f800, URZ ;  /* 0x0001f80031317890 */ /* 0x000fe2000fffe03f */
[----:B------:R-:W-:Y:S01]  /*1200*/  UMOV UR36, UR60 ;  /* 0x0000003c00247c82 */ /* 0x000fe20008000000 */
[----:B------:R-:W-:-:S02]  /*1210*/  UMOV UR37, UR61 ;  /* 0x0000003d00257c82 */ /* 0x000fc40008000000 */
[----:B------:R-:W-:Y:S02]  /*1220*/  UIADD3 UR48, UR9, 0x3800, URZ ;  /* 0x0000380009307890 */ /* 0x000fe4000fffe03f */
[----:B------:R-:W-:Y:S02]  /*1230*/  UIADD3 UR32, UR9, 0x4800, URZ ;  /* 0x0000480009207890 */ /* 0x000fe4000fffe03f */
[----:B------:R-:W-:Y:S01]  /*1240*/  UIADD3 UR56, UR9, 0x5800, URZ ;  /* 0x0000580009387890 */ /* 0x000fe2000fffe03f */
[----:B------:R-:W-:Y:S01]  /*1250*/  UMOV UR35, UR51 ;  /* 0x0000003300237c82 */ /* 0x000fe20008000000 */
[----:B------:R-:W-:Y:S01]  /*1260*/  UMOV UR33, UR49 ;  /* 0x0000003100217c82 */ /* 0x000fe20008000000 */
[----:B------:R-:W-:Y:S01]  /*1270*/  UMOV UR58, 0x20 ;  /* 0x00000020003a7882 */ /* 0x000fe20000000000 */
[----:B------:R-:W-:Y:S01]  /*1280*/  UMOV UR59, UR51 ;  /* 0x00000033003b7c82 */ /* 0x000fe20008000000 */
[----:B------:R-:W-:Y:S01]  /*1290*/  UMOV UR57, UR49 ;  /* 0x0000003100397c82 */ /* 0x000fe20008000000 */
[----:B------:R-:W-:Y:S01]  /*12a0*/  UTMALDG.4D [UR48], [UR4], desc[UR6] ;  /* 0x00000630040075b4 */ /* 0x000fe20008019000 */
[----:B------:R-:W-:-:S02]  /*12b0*/  UIADD3 UR24, UR9, 0x6800, URZ ;  /* 0x0000680009187890 */ /* 0x000fc4000fffe03f */
[----:B------:R-:W-:Y:S02]  /*12c0*/  UIADD3 UR16, UR9, 0x7800, URZ ;  /* 0x0000780009107890 */ /* 0x000fe4000fffe03f */
        /* <DEDUP_REMOVED lines=13> */
[----:B------:R-:W-:Y:S01]  /*13a0*/  UMOV UR10, 0x50 ;  /* 0x00000050000a7882 */ /* 0x000fe20000000000 */
[----:B------:R-:W-:Y:S01]  /*13b0*/  UMOV UR12, UR60 ;  /* 0x0000003c000c7c82 */ /* 0x000fe20008000000 */
[----:B------:R-:W-:Y:S01]  /*13c0*/  UMOV UR13, UR61 ;  /* 0x0000003d000d7c82 */ /* 0x000fe20008000000 */
[----:B------:R-:W-:Y:S01]  /*13d0*/  UMOV UR11, UR51 ;  /* 0x00000033000b7c82 */ /* 0x000fe20008000000 */
[----:B------:R4:W-:Y:S01]  /*13e0*/  UTMALDG.4D [UR24], [UR4], desc[UR6] ;  /* 0x00000618040075b4 */ /* 0x0009e20008019000 */
[----:B------:R4:W-:Y:S01]  /*13f0*/  UTMALDG.4D [UR16], [UR4], desc[UR6] ;  /* 0x00000610040075b4 */ /* 0x0009e20008019000 */
[----:B---3--:R-:W-:Y:S01]  /*1400*/  UIADD3 UR56, UR9, 0x9800, URZ ;  /* 0x0000980009387890 */ /* 0x008fe2000fffe03f */
[----:B------:R-:W-:-:S02]  /*1410*/  UMOV UR58, 0x60 ;  /* 0x00000060003a7882 */ /* 0x000fc40000000000 */
[----:B------:R-:W-:Y:S02]  /*1420*/  UMOV UR9, UR49 ;  /* 0x0000003100097c82 */ /* 0x000fe40008000000 */
[----:B------:R4:W-:Y:S04]  /*1430*/  UTMALDG.4D [UR8], [UR4], desc[UR6] ;  /* 0x00000608040075b4 */ /* 0x0009e80008019000 */
[----:B------:R4:W-:Y:S02]  /*1440*/  UTMALDG.4D [UR56], [UR4], desc[UR6] ;  /* 0x00000638040075b4 */ /* 0x0009e40008019000 */
[----:B----4-:R-:W-:Y:S01]  /*1450*/  NOP ;  /* 0x0000000000007918 */ /* 0x010fe20000000000 */
.L_x_11:
[----:B------:R-:W-:Y:S01]  /*1460*/  ISETP.GE.AND P1, PT, R2, 0x2, PT ;  /* 0x000000020200780c */ /* 0x000fe20003f26270 */
[----:B-12---:R-:W-:-:S12]  /*1470*/  IMAD.MOV.U32 R6, RZ, RZ, 0x1 ;  /* 0x00000001ff067424 */ /* 0x006fd800078e00ff */
[----:B------:R-:W-:Y:S05]  /*1480*/  @!P1 BRA `(.L_x_16) ;  /* 0x0000000800489947 */ /* 0x000fea0003800000 */
[----:B------:R-:W1:Y:S01]  /*1490*/  S2R R4, SR_CgaCtaId ;  /* 0x0000000000047919 */ /* 0x000e620000008800 */
[----:B------:R-:W-:Y:S01]  /*14a0*/  MOV R3, 0x400 ;  /* 0x0000040000037802 */ /* 0x000fe20000000f00 */
[----:B------:R-:W-:Y:S01]  /*14b0*/  IMAD.MOV.U32 R6, RZ, RZ, 0x1 ;  /* 0x00000001ff067424 */ /* 0x000fe200078e00ff */
[----:B------:R-:W-:-:S04]  /*14c0*/  ISETP.NE.AND P2, PT, R0, RZ, PT ;  /* 0x000000ff0000720c */ /* 0x000fc80003f45270 */
[----:B------:R-:W-:Y:S02]  /*14d0*/  SHF.L.U32 R6, R6, 0x1f, RZ ;  /* 0x0000001f06067819 */ /* 0x000fe400000006ff */
[----:B-1----:R-:W-:-:S05]  /*14e0*/  LEA R4, R4, R3, 0x18 ;  /* 0x0000000304047211 */ /* 0x002fca00078ec0ff */
[----:B------:R-:W-:-:S07]  /*14f0*/  IMAD R3, R5, 0x8, R4 ;  /* 0x0000000805037824 */ /* 0x000fce00078e0204 */
.L_x_17:
[----:B-1----:R1:W2:Y:S02]  /*1500*/  SYNCS.PHASECHK.TRANS64.TRYWAIT P1, [R3+URZ+0x1f820], R6 ;  /* 0x01f82006030075a7 */ /* 0x0022a4000802017f */
[----:B--2---:R-:W-:Y:S05]  /*1510*/  @!P1 NANOSLEEP.SYNCS 0x989680 ;  /* 0x009896800000995d */ /* 0x004fea0003900000 */
[----:B------:R-:W2:Y:S02]  /*1520*/  @!P1 SYNCS.PHASECHK.TRANS64 P1, [R3+URZ+0x1f820], R6 ;  /* 0x01f82006030095a7 */ /* 0x000ea4000802007f */
[----:B--2---:R-:W-:Y:S05]  /*1530*/  @!P1 BRA `(.L_x_17) ;  /* 0xfffffffc00f09947 */ /* 0x004fea000383ffff */
[----:B------:R-:W-:Y:S05]  /*1540*/  @P2 BRA `(.L_x_18) ;  /* 0x0000000000142947 */ /* 0x000fea0003800000 */
[----:B------:R-:W-:Y:S02]  /*1550*/  ISETP.NE.AND P1, PT, R11, RZ, PT ;  /* 0x000000ff0b00720c */ /* 0x000fe40003f25270 */
[----:B-1----:R-:W-:-:S04]  /*1560*/  MOV R6, 0x7000 ;  /* 0x0000700000067802 */ /* 0x002fc80000000f00 */
[----:B------:R2:W-:Y:S07]  /*1570*/  SYNCS.ARRIVE.TRANS64 RZ, [R3+URZ+0x1f800], R6 ;  /* 0x01f8000603ff79a7 */ /* 0x0005ee000800003f */
[----:B------:R-:W-:Y:S05]  /*1580*/  @!P1 BRA `(.L_x_18) ;  /* 0x0000000000049947 */ /* 0x000fea0003800000 */
[----:B------:R-:W-:Y:S01]  /*1590*/  BPT.TRAP 0x1 ;  /* 0x000000040000795c */ /* 0x000fe20000300000 */
.L_x_18:
[----:B------:R-:W-:Y:S01]  /*15a0*/  IMAD R4, R5, 0x7000, R4 ;  /* 0x0000700005047824 */ /* 0x000fe200078e0204 */
[----:B------:R-:W-:Y:S01]  /*15b0*/  R2UR UR9, R3 ;  /* 0x00000000030972ca */ /* 0x000fe200000e0000 */
[----:B------:R-:W-:Y:S01]  /*15c0*/  ULDC.64 UR4, c[0x0][0x198] ;  /* 0x0000660000047ab9 */ /* 0x000fe20000000a00 */
[----:B------:R-:W-:Y:S01]  /*15d0*/  R2UR UR11, R9 ;  /* 0x00000000090b72ca */ /* 0x000fe200000e0000 */
[----:B------:R-:W-:Y:S01]  /*15e0*/  UIADD3 UR4, UP0, UR4, 0x1f0, URZ ;  /* 0x000001f004047890 */ /* 0x000fe2000ff1e03f */
[----:B------:R-:W-:Y:S01]  /*15f0*/  R2UR UR14, R4 ;  /* 0x00000000040e72ca */ /* 0x000fe200000e0000 */
[----:B------:R-:W-:Y:S01]  /*1600*/  UMOV UR6, 0x0 ;  /* 0x0000000000067882 */ /* 0x000fe20000000000 */
[----:B------:R-:W3:Y:S01]  /*1610*/  S2R R4, SR_CgaCtaId ;  /* 0x0000000000047919 */ /* 0x000ee20000008800 */
[----:B------:R-:W-:Y:S01]  /*1620*/  UIADD3.X UR5, URZ, UR5, URZ, UP0, !UPT ;  /* 0x000000053f057290 */ /* 0x000fe200087fe43f */
[----:B------:R-:W-:Y:S01]  /*1630*/  VIADD R5, R5, 0x1 ;  /* 0x0000000105057836 */ /* 0x000fe20000000000 */
[----:B------:R-:W-:Y:S01]  /*1640*/  UMOV UR7, 0x10000000 ;  /* 0x1000000000077882 */ /* 0x000fe20000000000 */
[----:B------:R-:W-:Y:S01]  /*1650*/  UMOV UR10, URZ ;  /* 0x0000003f000a7c82 */ /* 0x000fe20008000000 */
[----:B------:R-:W-:Y:S01]  /*1660*/  UMOV UR12, UR60 ;  /* 0x0000003c000c7c82 */ /* 0x000fe20008000000 */
[----:B------:R-:W-:Y:S01]  /*1670*/  UMOV UR13, UR61 ;  /* 0x0000003d000d7c82 */ /* 0x000fe20008000000 */
[----:B------:R-:W-:Y:S01]  /*1680*/  UIADD3 UR9, UR9, 0x1f800, URZ ;  /* 0x0001f80009097890 */ /* 0x000fe2000fffe03f */
[----:B-12---:R-:W-:Y:S01]  /*1690*/  MOV R3, 0x400 ;  /* 0x0000040000037802 */ /* 0x006fe20000000f00 */
[----:B------:R-:W-:Y:S01]  /*16a0*/  USHF.L.U32 UR11, UR11, 0x7, URZ ;  /* 0x000000070b0b7899 */ /* 0x000fe2000800063f */
[C---:B------:R-:W-:Y:S01]  /*16b0*/  ISETP.NE.AND P2, PT, R5.reuse, 0x4, PT ;  /* 0x000000040500780c */ /* 0x040fe20003f45270 */
[----:B------:R-:W-:Y:S01]  /*16c0*/  UIADD3 UR8, UR14, 0x3800, URZ ;  /* 0x000038000e087890 */ /* 0x000fe2000fffe03f */
[C---:B------:R-:W-:Y:S01]  /*16d0*/  ISETP.NE.AND P1, PT, R5.reuse, 0x4, PT ;  /* 0x000000040500780c */ /* 0x040fe20003f25270 */
[----:B------:R-:W-:Y:S01]  /*16e0*/  UIADD3 UR32, UR14, 0x4800, URZ ;  /* 0x000048000e207890 */ /* 0x000fe2000fffe03f */
[----:B------:R-:W-:Y:S01]  /*16f0*/  SEL R5, R5, RZ, P2 ;  /* 0x000000ff05057207 */ /* 0x000fe20001000000 */
[----:B------:R-:W-:Y:S01]  /*1700*/  UIADD3 UR56, UR14, 0x5800, URZ ;  /* 0x000058000e387890 */ /* 0x000fe2000fffe03f */
[----:B------:R-:W-:Y:S01]  /*1710*/  SEL R6, RZ, 0x1, !P1 ;  /* 0x00000001ff067807 */ /* 0x000fe20004800000 */
        /* <DEDUP_REMOVED lines=9> */
[----:B------:R-:W-:Y:S01]  /*17b0*/  UIADD3 UR24, UR14, 0x6800, URZ ;  /* 0x000068000e187890 */ /* 0x000fe2000fffe03f */
[----:B------:R-:W-:Y:S01]  /*17c0*/  ISETP.NE.AND P3, PT, R0, RZ, PT ;  /* 0x000000ff0000720c */ /* 0x000fe20003f65270 */
        /* <DEDUP_REMOVED lines=13> */
[----:B---3--:R-:W-:-:S02]  /*18a0*/  LEA R4, R4, R3, 0x18 ;  /* 0x0000000304047211 */ /* 0x008fc400078ec0ff */
[----:B------:R-:W-:Y:S01]  /*18b0*/  SHF.L.U32 R3, R6, 0x1f, RZ ;  /* 0x0000001f06037819 */ /* 0x000fe200000006ff */
[----:B------:R3:W-:Y:S02]  /*18c0*/  UTMALDG.4D [UR24], [UR4], desc[UR6] ;  /* 0x00000618040075b4 */ /* 0x0007e40008019000 */
[----:B------:R-:W-:Y:S01]  /*18d0*/  IMAD R8, R5, 0x8, R4 ;  /* 0x0000000805087824 */ /* 0x000fe200078e0204 */
[----:B-1----:R-:W-:Y:S01]  /*18e0*/  UIADD3 UR8, UR14, 0x8800, URZ ;  /* 0x000088000e087890 */ /* 0x002fe2000fffe03f */
[----:B------:R-:W-:Y:S01]  /*18f0*/  UMOV UR10, 0x50 ;  /* 0x00000050000a7882 */ /* 0x000fe20000000000 */
[----:B------:R3:W-:Y:S07]  /*1900*/  UTMALDG.4D [UR16], [UR4], desc[UR6] ;  /* 0x00000610040075b4 */ /* 0x0007ee0008019000 */
[----:B------:R3:W-:Y:S01]  /*1910*/  UTMALDG.4D [UR8], [UR4], desc[UR6] ;  /* 0x00000608040075b4 */ /* 0x0007e20008019000 */
[----:B--2---:R-:W-:Y:S01]  /*1920*/  UIADD3 UR56, UR14, 0x9800, URZ ;  /* 0x000098000e387890 */ /* 0x004fe2000fffe03f */
[----:B------:R-:W-:-:S08]  /*1930*/  UMOV UR58, 0x60 ;  /* 0x00000060003a7882 */ /* 0x000fd00000000000 */
[----:B------:R3:W-:Y:S02]  /*1940*/  UTMALDG.4D [UR56], [UR4], desc[UR6] ;  /* 0x00000638040075b4 */ /* 0x0007e40008019000 */
[----:B---3--:R-:W-:Y:S01]  /*1950*/  NOP ;  /* 0x0000000000007918 */ /* 0x008fe20000000000 */
.L_x_19:
        /* <DEDUP_REMOVED lines=10> */
.L_x_20:
[----:B------:R-:W-:Y:S01]  /*1a00*/  IMAD R4, R5, 0x7000, R4 ;  /* 0x0000700005047824 */ /* 0x000fe200078e0204 */
[----:B------:R-:W-:Y:S01]  /*1a10*/  R2UR UR49, R8 ;  /* 0x00000000083172ca */ /* 0x000fe200000e0000 */
[----:B------:R-:W-:Y:S01]  /*1a20*/  ULDC.64 UR4, c[0x0][0x198] ;  /* 0x0000660000047ab9 */ /* 0x000fe20000000a00 */
[----:B------:R-:W-:Y:S01]  /*1a30*/  R2UR UR51, R9 ;  /* 0x00000000093372ca */ /* 0x000fe200000e0000 */
        /* <DEDUP_REMOVED lines=11> */
[----:B------:R-:W-:Y:S01]  /*1af0*/  ISETP.NE.AND P1, PT, R5, 0x4, PT ;  /* 0x000000040500780c */ /* 0x000fe20003f25270 */
[----:B------:R-:W-:Y:S01]  /*1b00*/  USHF.L.U32 UR51, UR51, 0x7, URZ ;  /* 0x0000000733337899 */ /* 0x000fe2000800063f */
[----:B------:R-:W-:Y:S01]  /*1b10*/  VIADD R9, R9, 0x1 ;  /* 0x0000000109097836 */ /* 0x000fe20000000000 */
[----:B------:R-:W-:Y:S01]  /*1b20*/  UIADD3 UR48, UR9, 0x3800, URZ ;  /* 0x0000380009307890 */ /* 0x000fe2000fffe03f */
[----:B-12---:R-:W-:Y:S01]  /*1b30*/  SEL R3, RZ, 0x1, P1 ;  /* 0x00000001ff037807 */ /* 0x006fe20000800000 */
[----:B------:R-:W-:Y:S01]  /*1b40*/  UIADD3 UR32, UR9, 0x4800, URZ ;  /* 0x0000480009207890 */ /* 0x000fe2000fffe03f */
[----:B------:R-:W-:Y:S01]  /*1b50*/  SEL R5, R5, RZ, P1 ;  /* 0x000000ff05057207 */ /* 0x000fe20000800000 */
[----:B------:R-:W-:Y:S01]  /*1b60*/  UIADD3 UR56, UR9, 0x5800, URZ ;  /* 0x0000580009387890 */ /* 0x000fe2000fffe03f */
[----:B------:R-:W-:Y:S01]  /*1b70*/  LOP3.LUT R6, R6, R3, RZ, 0x3c, !PT ;  /* 0x0000000306067212 */ /* 0x000fe200078e3cff */
[----:B------:R-:W-:Y:S01]  /*1b80*/  UMOV UR36, UR60 ;  /* 0x0000003c00247c82 */ /* 0x000fe20008000000 */
[----:B------:R-:W-:Y:S01]  /*1b90*/  UMOV UR37, UR61 ;  /* 0x0000003d00257c82 */ /* 0x000fe20008000000 */
        /* <DEDUP_REMOVED lines=27> */
[----:B-1----:R-:W-:Y:S01]  /*1d50*/  UIADD3 UR56, UR9, 0x9800, URZ ;  /* 0x0000980009387890 */ /* 0x002fe2000fffe03f */
[----:B------:R-:W-:-:S02]  /*1d60*/  UMOV UR58, 0x60 ;  /* 0x00000060003a7882 */ /* 0x000fc40000000000 */
[----:B------:R-:W-:Y:S02]  /*1d70*/  UMOV UR9, UR49 ;  /* 0x0000003100097c82 */ /* 0x000fe40008000000 */
[----:B------:R2:W-:Y:S04]  /*1d80*/  UTMALDG.4D [UR8], [UR4], desc[UR6] ;  /* 0x00000608040075b4 */ /* 0x0005e80008019000 */
[----:B------:R2:W-:Y:S02]  /*1d90*/  UTMALDG.4D [UR56], [UR4], desc[UR6] ;  /* 0x00000638040075b4 */ /* 0x0005e40008019000 */
[----:B--2---:R-:W-:Y:S01]  /*1da0*/  NOP ;  /* 0x0000000000007918 */ /* 0x004fe20000000000 */
.L_x_16:
[----:B------:R-:W-:-:S05]  /*1db0*/  IMAD.SHL.U32 R8, R2, 0x2, RZ ;  /* 0x0000000202087824 */ /* 0x000fca00078e00ff */
[----:B------:R-:W-:-:S04]  /*1dc0*/  LOP3.LUT R8, R8, 0xfffffffe, RZ, 0x3c, !PT ;  /* 0xfffffffe08087812 */ /* 0x000fc800078e3cff */
[----:B------:R-:W-:-:S07]  /*1dd0*/  IADD3 R8, -R8, -0x6, RZ ;  /* 0xfffffffa08087810 */ /* 0x000fce0007ffe1ff */
.L_x_10:
[----:B------:R-:W-:Y:S05]  /*1de0*/  BSYNC B0 ;  /* 0x0000000000007941 */ /* 0x000fea0003800000 */
.L_x_9:
[----:B------:R-:W3:Y:S01]  /*1df0*/  S2R R11, SR_CgaCtaId ;  /* 0x00000000000b7919 */ /* 0x000ee20000008800 */
[----:B------:R-:W-:Y:S01]  /*1e00*/  MOV R2, 0x400 ;  /* 0x0000040000027802 */ /* 0x000fe20000000f00 */
[----:B-12---:R-:W-:Y:S01]  /*1e10*/  IMAD.MOV.U32 R4, RZ, RZ, RZ ;  /* 0x000000ffff047224 */ /* 0x006fe200078e00ff */
[----:B------:R-:W-:Y:S02]  /*1e20*/  SHF.L.U32 R3, RZ, 0x1f, RZ ;  /* 0x0000001fff037819 */ /* 0x000fe400000006ff */
[----:B---3--:R-:W-:-:S07]  /*1e30*/  LEA R2, R11, R2, 0x18 ;  /* 0x000000020b027211 */ /* 0x008fce00078ec0ff */
.L_x_21:
[----:B-1----:R1:W2:Y:S02]  /*1e40*/  SYNCS.PHASECHK.TRANS64.TRYWAIT P1, [R2+URZ+0x1f840], R3 ;  /* 0x01f84003020075a7 */ /* 0x0022a4000802017f */
[----:B--2---:R-:W-:Y:S05]  /*1e50*/  @!P1 NANOSLEEP.SYNCS 0x989680 ;  /* 0x009896800000995d */ /* 0x004fea0003900000 */
[----:B------:R-:W2:Y:S02]  /*1e60*/  @!P1 SYNCS.PHASECHK.TRANS64 P1, [R2+URZ+0x1f840], R3 ;  /* 0x01f84003020095a7 */ /* 0x000ea4000802007f */
[----:B--2---:R-:W-:Y:S05]  /*1e70*/  @!P1 BRA `(.L_x_21) ;  /* 0xfffffffc00f09947 */ /* 0x004fea000383ffff */
[----:B------:R-:W2:Y:S01]  /*1e80*/  LDC R11, c[0x0][0x28c] ;  /* 0x0000a300ff0b7b82 */ /* 0x000ea20000000800 */
[----:B-1----:R-:W-:Y:S02]  /*1e90*/  SHF.R.S32.HI R3, RZ, 0x1f, R0 ;  /* 0x0000001fff037819 */ /* 0x002fe40000011400 */
[----:B------:R-:W-:Y:S02]  /*1ea0*/  SHF.L.U32 R15, RZ, 0x1f, RZ ;  /* 0x0000001fff0f7819 */ /* 0x000fe400000006ff */
[----:B--2---:R-:W-:Y:S02]  /*1eb0*/  IADD3 R12, R11, 0x7f, RZ ;  /* 0x0000007f0b0c7810 */ /* 0x004fe40007ffe0ff */
[----:B------:R-:W-:Y:S02]  /*1ec0*/  LEA.HI R11, R3, R0, RZ, 0x5 ;  /* 0x00000000030b7211 */ /* 0x000fe400078f28ff */
[----:B------:R-:W-:Y:S02]  /*1ed0*/  SHF.R.S32.HI R13, RZ, 0x1f, R12 ;  /* 0x0000001fff0d7819 */ /* 0x000fe4000001140c */
[----:B------:R-:W-:-:S02]  /*1ee0*/  SHF.R.S32.HI R11, RZ, 0x5, R11 ;  /* 0x00000005ff0b7819 */ /* 0x000fc4000001140b */
[----:B------:R-:W-:Y:S02]  /*1ef0*/  LEA.HI R13, R13, R12, RZ, 0x7 ;  /* 0x0000000c0d0d7211 */ /* 0x000fe400078f38ff */
[----:B------:R-:W-:Y:S02]  /*1f00*/  LEA R11, R11, UR43, 0x4 ;  /* 0x0000002b0b0b7c11 */ /* 0x000fe4000f8e20ff */
[----:B------:R-:W-:-:S07]  /*1f10*/  SHF.R.S32.HI R18, RZ, 0x7, R13 ;  /* 0x00000007ff127819 */ /* 0x000fce000001140d */
.L_x_22:
[----:B-1----:R1:W2:Y:S02]  /*1f20*/  SYNCS.PHASECHK.TRANS64.TRYWAIT P1, [R2+URZ+0x1f800], R15 ;  /* 0x01f8000f020075a7 */ /* 0x0022a4000802017f */
[----:B--2---:R-:W-:Y:S05]  /*1f30*/  @!P1 NANOSLEEP.SYNCS 0x989680 ;  /* 0x009896800000995d */ /* 0x004fea0003900000 */
[----:B------:R-:W2:Y:S02]  /*1f40*/  @!P1 SYNCS.PHASECHK.TRANS64 P1, [R2+URZ+0x1f800], R15 ;  /* 0x01f8000f020095a7 */ /* 0x000ea4000802007f */
[----:B--2---:R-:W-:Y:S05]  /*1f50*/  @!P1 BRA `(.L_x_22) ;  /* 0xfffffffc00f09947 */ /* 0x004fea000383ffff */
[----:B------:R-:W-:Y:S01]  /*1f60*/  LEA.HI R3, R3, R0, RZ, 0x2 ;  /* 0x0000000003037211 */ /* 0x000fe200078f10ff */
[----:B------:R-:W-:Y:S05]  /*1f70*/  WARPSYNC.ALL ;  /* 0x0000000000007948 */ /* 0x000fea0003800000 */
[--C-:B------:R-:W-:Y:S02]  /*1f80*/  SHF.R.S32.HI R12, RZ, 0x2, R3.reuse ;  /* 0x00000002ff0c7819 */ /* 0x100fe40000011403 */
[----:B------:R-:W-:Y:S02]  /*1f90*/  SHF.R.S32.HI R13, RZ, 0x1f, R3 ;  /* 0x0000001fff0d7819 */ /* 0x000fe40000011403 */
[----:B------:R-:W-:-:S02]  /*1fa0*/  LOP3.LUT R3, R3, 0x7ffffffc, RZ, 0xc0, !PT ;  /* 0x7ffffffc03037812 */ /* 0x000fc400078ec0ff */
[----:B------:R-:W-:Y:S02]  /*1fb0*/  LEA.HI R13, R13, R12, RZ, 0x3 ;  /* 0x0000000c0d0d7211 */ /* 0x000fe400078f18ff */
[----:B------:R-:W-:Y:S01]  /*1fc0*/  VIMNMX R151, R18, R151, PT ;  /* 0x0000009712977248 */ /* 0x000fe20003fe0100 */
[----:B------:R-:W-:Y:S01]  /*1fd0*/  IMAD.IADD R14, R0, 0x1, -R3 ;  /* 0x00000001000e7824 */ /* 0x000fe200078e0a03 */
[----:B------:R-:W-:-:S03]  /*1fe0*/  LOP3.LUT R3, R13, 0xfffffff8, RZ, 0xc0, !PT ;  /* 0xfffffff80d037812 */ /* 0x000fc600078ec0ff */
[----:B------:R-:W-:Y:S01]  /*1ff0*/  IMAD.SHL.U32 R14, R14, 0x2, RZ ;  /* 0x000000020e0e7824 */ /* 0x000fe200078e00ff */
[----:B------:R-:W-:Y:S02]  /*2000*/  IADD3 R3, R11, R12, -R3 ;  /* 0x0000000c0b037210 */ /* 0x000fe40007ffe803 */
[C---:B------:R-:W-:Y:S01]  /*2010*/  R2UR UR41, R2.reuse ;  /* 0x00000000022972ca */ /* 0x040fe200000e0000 */
[----:B------:R-:W-:Y:S01]  /*2020*/  WARPGROUP.ARRIVE ;  /* 0x00000000000079c5 */ /* 0x000fe20000000000 */
[----:B------:R-:W-:Y:S01]  /*2030*/  R2UR UR4, R2 ;  /* 0x00000000020472ca */ /* 0x000fe200000e0000 */
[----:B------:R-:W-:Y:S01]  /*2040*/  UMOV UR7, 0xc0000010 ;  /* 0xc000001000077882 */ /* 0x000fe20000000000 */
[----:B------:R-:W-:Y:S01]  /*2050*/  UMOV UR11, 0xc0000010 ;  /* 0xc0000010000b7882 */ /* 0x000fe20000000000 */
[----:B------:R-:W-:Y:S01]  /*2060*/  UMOV UR5, UR7 ;  /* 0x0000000700057c82 */ /* 0x000fe20008000000 */
[----:B------:R-:W-:Y:S01]  /*2070*/  MOV R149, UR7 ;  /* 0x0000000700957c02 */ /* 0x000fe20008000f00 */
[----:B------:R-:W-:Y:S01]  /*2080*/  IMAD.U32 R147, RZ, RZ, UR11 ;  /* 0x0000000bff937e24 */ /* 0x000fe2000f8e00ff */
[----:B------:R-:W-:Y:S01]  /*2090*/  UMOV UR45, 0xc0000010 ;  /* 0xc0000010002d7882 */ /* 0x000fe20000000000 */
[----:B------:R-:W-:Y:S01]  /*20a0*/  UMOV UR47, 0xc0000010 ;  /* 0xc0000010002f7882 */ /* 0x000fe20000000000 */
[C---:B------:R-:W-:Y:S01]  /*20b0*/  VIADD R12, R14.reuse, 0x8 ;  /* 0x000000080e0c7836 */ /* 0x040fe20000000000 */
[CC--:B------:R-:W-:Y:S01]  /*20c0*/  ISETP.GE.AND P1, PT, R3.reuse, R14.reuse, PT ;  /* 0x0000000e0300720c */ /* 0x0c0fe20003f26270 */
[C---:B------:R-:W-:Y:S01]  /*20d0*/  VIADD R18, R14.reuse, 0x9 ;  /* 0x000000090e127836 */ /* 0x040fe20000000000 */
[----:B------:R-:W-:Y:S01]  /*20e0*/  UIADD3 UR41, UR41, 0x3800, URZ ;  /* 0x0000380029297890 */ /* 0x000fe2000fffe03f */
[C---:B------:R-:W-:Y:S01]  /*20f0*/  ISETP.GT.AND P6, PT, R3.reuse, R14, PT ;  /* 0x0000000e0300720c */ /* 0x040fe20003fc4270 */
[----:B------:R-:W-:Y:S01]  /*2100*/  USHF.R.U32.HI UR4, URZ, 0x4, UR4 ;  /* 0x000000043f047899 */ /* 0x000fe20008011604 */
[C---:B------:R-:W-:Y:S01]  /*2110*/  ISETP.GE.AND P2, PT, R3.reuse, R12, PT ;  /* 0x0000000c0300720c */ /* 0x040fe20003f46270 */
[----:B------:R-:W-:Y:S01]  /*2120*/  USHF.R.U32.HI UR41, URZ, 0x4, UR41 ;  /* 0x000000043f297899 */ /* 0x000fe20008011629 */
[C---:B------:R-:W-:Y:S01]  /*2130*/  IADD3 R12, R14.reuse, 0x11, RZ ;  /* 0x000000110e0c7810 */ /* 0x040fe20007ffe0ff */
[----:B------:R-:W-:Y:S01]  /*2140*/  ULOP3.LUT UR4, UR4, 0x3fff, URZ, 0xc0, !UPT ;  /* 0x00003fff04047892 */ /* 0x000fe2000f8ec03f */
[C---:B------:R-:W-:Y:S01]  /*2150*/  ISETP.GE.AND P3, PT, R3.reuse, R18, PT ;  /* 0x000000120300720c */ /* 0x040fe20003f66270 */
[----:B------:R-:W-:Y:S01]  /*2160*/  ULOP3.LUT UR41, UR41, 0x3fff, URZ, 0xc0, !UPT ;  /* 0x00003fff29297892 */ /* 0x000fe2000f8ec03f */
[C---:B------:R-:W-:Y:S01]  /*2170*/  ISETP.GE.AND P5, PT, R3.reuse, R12, PT ;  /* 0x0000000c0300720c */ /* 0x040fe20003fa6270 */
[----:B------:R-:W-:Y:S01]  /*2180*/  ULOP3.LUT UR8, UR4, 0x10000, URZ, 0xfc, !UPT ;  /* 0x0001000004087892 */ /* 0x000fe2000f8efc3f */
[C---:B------:R-:W-:Y:S01]  /*2190*/  VIADD R12, R14.reuse, 0x18 ;  /* 0x000000180e0c7836 */ /* 0x040fe20000000000 */
[----:B------:R-:W-:Y:S01]  /*21a0*/  ULOP3.LUT UR40, UR41, 0x10000, URZ, 0xfc, !UPT ;  /* 0x0001000029287892 */ /* 0x000fe2000f8efc3f */
[C---:B------:R-:W-:Y:S01]  /*21b0*/  VIADD R18, R14.reuse, 0x20 ;  /* 0x000000200e127836 */ /* 0x040fe20000000000 */
[----:B------:R-:W-:Y:S01]  /*21c0*/  UIADD3 UR44, UR8, 0x280, URZ ;  /* 0x00000280082c7890 */ /* 0x000fe2000fffe03f */
[----:B------:R-:W-:Y:S01]  /*21d0*/  VIADD R88, R14, 0x10 ;  /* 0x000000100e587836 */ /* 0x000fe20000000000 */
[----:B------:R-:W-:Y:S01]  /*21e0*/  UIADD3 UR46, UR40, 0x500, URZ ;  /* 0x00000500282e7890 */ /* 0x000fe2000fffe03f */
[----:B------:R-:W-:Y:S01]  /*21f0*/  IADD3 R11, R3, 0x8, RZ ;  /* 0x00000008030b7810 */ /* 0x000fe20007ffe0ff */
[----:B------:R-:W-:-:S02]  /*2200*/  UMOV UR6, UR8 ;  /* 0x0000000800067c82 */ /* 0x000fc40008000000 */
[----:B------:R-:W-:Y:S01]  /*2210*/  IMAD.U32 R148, RZ, RZ, UR6 ;  /* 0x00000006ff947e24 */ /* 0x000fe2000f8e00ff */
[----:B------:R-:W-:Y:S01]  /*2220*/  UMOV UR4, UR6 ;  /* 0x0000000600047c82 */ /* 0x000fe20008000000 */
[----:B------:R-:W-:Y:S01]  /*2230*/  UMOV UR6, UR40 ;  /* 0x0000002800067c82 */ /* 0x000fe20008000000 */
[----:B------:R-:W-:Y:S01]  /*2240*/  ISETP.GE.AND P4, PT, R3, R88, PT ;  /* 0x000000580300720c */ /* 0x000fe20003f86270 */
[----:B------:R-:W-:Y:S01]  /*2250*/  HGMMA.64x128x16.F32 R24, gdesc[UR4], RZ, !UPT, gsb0 ;  /* 0x01e00000041879f0 */ /* 0x000fe2000c0008ff */
[----:B------:R-:W-:Y:S02]  /*2260*/  UIADD3 UR4, UR8, 0x80, URZ ;  /* 0x0000008008047890 */ /* 0x000fe4000fffe03f */
[----:B------:R-:W-:Y:S01]  /*2270*/  UIADD3 UR6, UR40, 0x100, URZ ;  /* 0x0000010028067890 */ /* 0x000fe2000fffe03f */
[----:B------:R-:W-:Y:S01]  /*2280*/  UMOV UR5, UR11 ;  /* 0x0000000b00057c82 */ /* 0x000fe20008000000 */
[----:B------:R-:W-:Y:S01]  /*2290*/  UMOV UR7, 0xc0000010 ;  /* 0xc000001000077882 */ /* 0x000fe20000000000 */
[----:B------:R-:W-:-:S02]  /*22a0*/  UMOV UR11, 0xc0000010 ;  /* 0xc0000010000b7882 */ /* 0x000fc40000000000 */
[----:B------:R-:W-:Y:S01]  /*22b0*/  UMOV UR10, UR4 ;  /* 0x00000004000a7c82 */ /* 0x000fe20008000000 */
[----:B------:R-:W-:Y:S01]  /*22c0*/  MOV R145, UR11 ;  /* 0x0000000b00917c02 */ /* 0x000fe20008000f00 */
[----:B------:R-:W-:Y:S01]  /*22d0*/  UMOV UR4, UR10 ;  /* 0x0000000a00047c82 */ /* 0x000fe20008000000 */
[----:B------:R-:W-:Y:S01]  /*22e0*/  IMAD.U32 R146, RZ, RZ, UR10 ;  /* 0x0000000aff927e24 */ /* 0x000fe2000f8e00ff */
[----:B------:R-:W-:Y:S02]  /*22f0*/  WARPGROUP.DEPBAR.LE gsb0, 0x0 ;  /* 0x00008000000079c5 */ /* 0x000fe40000010000 */
[----:B------:R-:W-:-:S06]  /*2300*/  WARPGROUP.ARRIVE ;  /* 0x00000000000079c5 */ /* 0x000fcc0000000000 */
[----:B------:R-:W-:Y:S01]  /*2310*/  HGMMA.64x128x16.F32 R24, gdesc[UR4], R24, gsb0 ;  /* 0x01e00000041879f0 */ /* 0x000fe20008000818 */
[----:B------:R-:W-:Y:S02]  /*2320*/  UIADD3 UR4, UR8, 0x100, URZ ;  /* 0x0000010008047890 */ /* 0x000fe4000fffe03f */
[----:B------:R-:W-:Y:S01]  /*2330*/  UIADD3 UR6, UR40, 0x200, URZ ;  /* 0x0000020028067890 */ /* 0x000fe2000fffe03f */
[----:B------:R-:W-:Y:S01]  /*2340*/  UMOV UR5, UR11 ;  /* 0x0000000b00057c82 */ /* 0x000fe20008000000 */
[----:B------:R-:W-:Y:S01]  /*2350*/  UMOV UR7, 0xc0000010 ;  /* 0xc000001000077882 */ /* 0x000fe20000000000 */
[----:B------:R-:W-:Y:S02]  /*2360*/  UMOV UR11, 0xc0000010 ;  /* 0xc0000010000b7882 */ /* 0x000fe40000000000 */
[----:B------:R-:W-:Y:S01]  /*2370*/  UMOV UR10, UR4 ;  /* 0x00000004000a7c82 */ /* 0x000fe20008000000 */
[----:B------:R-:W-:Y:S01]  /*2380*/  IMAD.U32 R23, RZ, RZ, UR11 ;  /* 0x0000000bff177e24 */ /* 0x000fe2000f8e00ff */
[----:B------:R-:W-:Y:S01]  /*2390*/  UMOV UR4, UR10 ;  /* 0x0000000a00047c82 */ /* 0x000fe20008000000 */
[----:B------:R-:W-:Y:S01]  /*23a0*/  IMAD.U32 R144, RZ, RZ, UR10 ;  /* 0x0000000aff907e24 */ /* 0x000fe2000f8e00ff */
[----:B------:R-:W-:-:S02]  /*23b0*/  WARPGROUP.DEPBAR.LE gsb0, 0x0 ;  /* 0x00008000000079c5 */ /* 0x000fc40000010000 */
        /* <DEDUP_REMOVED lines=8> */
[----:B------:R-:W-:Y:S01]  /*2440*/  MOV R21, UR11 ;  /* 0x0000000b00157c02 */ /* 0x000fe20008000f00 */
        /* <DEDUP_REMOVED lines=8> */
[----:B------:R-:W-:-:S03]  /*24d0*/  UMOV UR7, 0xc0000010 ;  /* 0xc000001000077882 */ /* 0x000fc60000000000 */
[----:B------:R-:W-:Y:S02]  /*24e0*/  UMOV UR10, UR4 ;  /* 0x00000004000a7c82 */ /* 0x000fe40008000000 */
[----:B------:R-:W-:Y:S01]  /*24f0*/  UMOV UR4, UR10 ;  /* 0x0000000a00047c82 */ /* 0x000fe20008000000 */
[----:B------:R-:W-:Y:S01]  /*2500*/  IMAD.U32 R20, RZ, RZ, UR10 ;  /* 0x0000000aff147e24 */ /* 0x000fe2000f8e00ff */
[----:B------:R-:W-:Y:S02]  /*2510*/  WARPGROUP.DEPBAR.LE gsb0, 0x0 ;  /* 0x00008000000079c5 */ /* 0x000fe40000010000 */
[----:B------:R-:W-:-:S06]  /*2520*/  WARPGROUP.ARRIVE ;  /* 0x00000000000079c5 */ /* 0x000fcc0000000000 */
[----:B------:R-:W-:Y:S01]  /*2530*/  HGMMA.64x128x16.F32 R24, gdesc[UR4], R24, gsb0 ;  /* 0x01e00000041879f0 */ /* 0x000fe20008000818 */
[----:B------:R-:W-:Y:S02]  /*2540*/  UIADD3 UR4, UR8, 0x300, URZ ;  /* 0x0000030008047890 */ /* 0x000fe4000fffe03f */
[----:B------:R-:W-:Y:S01]  /*2550*/  UIADD3 UR6, UR40, 0x600, URZ ;  /* 0x0000060028067890 */ /* 0x000fe2000fffe03f */
[----:B------:R-:W-:Y:S01]  /*2560*/  UMOV UR5, 0xc0000010 ;  /* 0xc000001000057882 */ /* 0x000fe20000000000 */
[----:B------:R-:W-:Y:S01]  /*2570*/  UMOV UR7, 0xc0000010 ;  /* 0xc000001000077882 */ /* 0x000fe20000000000 */
[----:B------:R-:W-:Y:S02]  /*2580*/  WARPGROUP.DEPBAR.LE gsb0, 0x0 ;  /* 0x00008000000079c5 */ /* 0x000fe40000010000 */
[----:B------:R-:W-:-:S06]  /*2590*/  WARPGROUP.ARRIVE ;  /* 0x00000000000079c5 */ /* 0x000fcc0000000000 */
[----:B------:R-:W-:Y:S03]  /*25a0*/  HGMMA.64x128x16.F32 R24, gdesc[UR44], R24, gsb0 ;  /* 0x01e000002c1879f0 */ /* 0x000fe60008000818 */
[----:B------:R-:W-:Y:S02]  /*25b0*/  WARPGROUP.DEPBAR.LE gsb0, 0x0 ;  /* 0x00008000000079c5 */ /* 0x000fe40000010000 */
[----:B------:R-:W-:-:S07]  /*25c0*/  WARPGROUP.ARRIVE ;  /* 0x00000000000079c5 */ /* 0x000fce0000000000 */
[----:B------:R-:W-:Y:S01]  /*25d0*/  HGMMA.64x128x16.F32 R24, gdesc[UR4], R24, gsb0 ;  /* 0x01e00000041879f0 */ /* 0x000fe20008000818 */
[----:B------:R-:W-:Y:S01]  /*25e0*/  ULDC UR6, c[0x0][0x604] ;  /* 0x0001810000067ab9 */ /* 0x000fe20000000800 */
[----:B------:R-:W-:Y:S01]  /*25f0*/  ULDC UR7, c[0x0][0x604] ;  /* 0x0001810000077ab9 */ /* 0x000fe20000000800 */
[----:B------:R-:W-:Y:S02]  /*2600*/  WARPGROUP.DEPBAR.LE gsb0, 0x0 ;  /* 0x00008000000079c5 */ /* 0x000fe40000010000 */
[----:B------:R-:W-:Y:S02]  /*2610*/  FSEL R24, R24, -INF , P1 ;  /* 0xff80000018187808 */ /* 0x000fe40000800000 */
[----:B------:R-:W-:Y:S02]  /*2620*/  FSEL R30, R30, -INF , P1 ;  /* 0xff8000001e1e7808 */ /* 0x000fe40000800000 */
[----:B------:R-:W-:Y:S01]  /*2630*/  ISETP.GE.AND P1, PT, R3, R12, PT ;  /* 0x0000000c0300720c */ /* 0x000fe20003f26270 */
[----:B------:R-:W-:Y:S01]  /*2640*/  VIADD R12, R14, 0x19 ;  /* 0x000000190e0c7836 */ /* 0x000fe20000000000 */
[----:B------:R-:W-:-:S02]  /*2650*/  FSEL R25, R25, -INF , P6 ;  /* 0xff80000019197808 */ /* 0x000fc40003000000 */
[----:B------:R-:W-:Y:S02]  /*2660*/  FSEL R31, R31, -INF , P6 ;  /* 0xff8000001f1f7808 */ /* 0x000fe40003000000 */
[C---:B------:R-:W-:Y:S02]  /*2670*/  ISETP.GE.AND P6, PT, R3.reuse, R12, PT ;  /* 0x0000000c0300720c */ /* 0x040fe40003fc6270 */
[----:B------:R-:W-:Y:S02]  /*2680*/  FSEL R28, R28, -INF , P2 ;  /* 0xff8000001c1c7808 */ /* 0x000fe40001000000 */
[----:B------:R-:W-:Y:S02]  /*2690*/  FSEL R34, R34, -INF , P2 ;  /* 0xff80000022227808 */ /* 0x000fe40001000000 */
[----:B------:R-:W-:Y:S01]  /*26a0*/  ISETP.GE.AND P2, PT, R3, R18, PT ;  /* 0x000000120300720c */ /* 0x000fe20003f46270 */
[----:B------:R-:W-:Y:S01]  /*26b0*/  VIADD R18, R14, 0x28 ;  /* 0x000000280e127836 */ /* 0x000fe20000000000 */
[----:B------:R-:W-:-:S02]  /*26c0*/  FSEL R36, R36, -INF , P1 ;  /* 0xff80000024247808 */ /* 0x000fc40000800000 */
[----:B------:R-:W-:Y:S02]  /*26d0*/  FSEL R42, R42, -INF , P1 ;  /* 0xff8000002a2a7808 */ /* 0x000fe40000800000 */
[----:B------:R-:W-:Y:S02]  /*26e0*/  FSEL R37, R37, -INF , P6 ;  /* 0xff80000025257808 */ /* 0x000fe40003000000 */
[----:B------:R-:W-:Y:S02]  /*26f0*/  FSEL R43, R43, -INF , P6 ;  /* 0xff8000002b2b7808 */ /* 0x000fe40003000000 */
[CC--:B------:R-:W-:Y:S02]  /*2700*/  ISETP.GE.AND P1, PT, R11.reuse, R14.reuse, PT ;  /* 0x0000000e0b00720c */ /* 0x0c0fe40003f26270 */
[----:B------:R-:W-:Y:S02]  /*2710*/  ISETP.GT.AND P6, PT, R11, R14, PT ;  /* 0x0000000e0b00720c */ /* 0x000fe40003fc4270 */
[----:B------:R-:W-:-:S02]  /*2720*/  FSEL R32, R32, -INF , P4 ;  /* 0xff80000020207808 */ /* 0x000fc40002000000 */
[----:B------:R-:W-:Y:S02]  /*2730*/  FSEL R38, R38, -INF , P4 ;  /* 0xff80000026267808 */ /* 0x000fe40002000000 */
[----:B------:R-:W-:Y:S02]  /*2740*/  FSEL R26, R26, -INF , P1 ;  /* 0xff8000001a1a7808 */ /* 0x000fe40000800000 */
[----:B------:R-:W-:Y:S02]  /*2750*/  FSEL R27, R27, -INF , P6 ;  /* 0xff8000001b1b7808 */ /* 0x000fe40003000000 */
[----:B------:R-:W-:Y:S01]  /*2760*/  ISETP.GE.AND P4, PT, R3, R18, PT ;  /* 0x000000120300720c */ /* 0x000fe20003f86270 */
[----:B------:R-:W-:Y:S01]  /*2770*/  VIADD R18, R14, 0x31 ;  /* 0x000000310e127836 */ /* 0x000fe20000000000 */
[----:B------:R-:W-:Y:S02]  /*2780*/  FMNMX R13, R26, R27, !PT ;  /* 0x0000001b1a0d7209 */ /* 0x000fe40007800000 */
[----:B------:R-:W-:-:S02]  /*2790*/  IADD3 R12, R14, 0x21, RZ ;  /* 0x000000210e0c7810 */ /* 0x000fc40007ffe0ff */
[----:B------:R-:W-:Y:S02]  /*27a0*/  ISETP.GE.AND P1, PT, R3, R18, PT ;  /* 0x000000120300720c */ /* 0x000fe40003f26270 */
[----:B------:R-:W-:Y:S02]  /*27b0*/  FMNMX R18, R30, R13, !PT ;  /* 0x0000000d1e127209 */ /* 0x000fe40007800000 */
[----:B------:R-:W-:Y:S02]  /*27c0*/  FSEL R29, R29, -INF , P3 ;  /* 0xff8000001d1d7808 */ /* 0x000fe40001800000 */
[----:B------:R-:W-:Y:S02]  /*27d0*/  FSEL R35, R35, -INF , P3 ;  /* 0xff80000023237808 */ /* 0x000fe40001800000 */
[----:B------:R-:W-:Y:S01]  /*27e0*/  ISETP.GE.AND P3, PT, R3, R12, PT ;  /* 0x0000000c0300720c */ /* 0x000fe20003f66270 */
[----:B------:R-:W-:Y:S01]  /*27f0*/  VIADD R12, R14, 0x29 ;  /* 0x000000290e0c7836 */ /* 0x000fe20000000000 */
[----:B------:R-:W-:-:S02]  /*2800*/  FMNMX R13, R31, R18, !PT ;  /* 0x000000121f0d7209 */ /* 0x000fc40007800000 */
[----:B------:R-:W-:Y:S02]  /*2810*/  FSEL R33, R33, -INF , P5 ;  /* 0xff80000021217808 */ /* 0x000fe40002800000 */
[----:B------:R-:W-:Y:S02]  /*2820*/  FSEL R39, R39, -INF , P5 ;  /* 0xff80000027277808 */ /* 0x000fe40002800000 */
[----:B------:R-:W-:Y:S02]  /*2830*/  FMNMX R18, R34, R13, !PT ;  /* 0x0000000d22127209 */ /* 0x000fe40007800000 */
[----:B------:R-:W-:Y:S01]  /*2840*/  ISETP.GE.AND P5, PT, R3, R12, PT ;  /* 0x0000000c0300720c */ /* 0x000fe20003fa6270 */
[----:B------:R-:W-:Y:S01]  /*2850*/  VIADD R12, R14, 0x30 ;  /* 0x000000300e0c7836 */ /* 0x000fe20000000000 */
[----:B------:R-:W-:Y:S02]  /*2860*/  FMNMX R13, R35, R18, !PT ;  /* 0x00000012230d7209 */ /* 0x000fe40007800000 */
[----:B------:R-:W-:-:S02]  /*2870*/  FSEL R40, R40, -INF , P2 ;  /* 0xff80000028287808 */ /* 0x000fc40001000000 */
[C---:B------:R-:W-:Y:S02]  /*2880*/  ISETP.GE.AND P6, PT, R3.reuse, R12, PT ;  /* 0x0000000c0300720c */ /* 0x040fe40003fc6270 */
[----:B------:R-:W-:Y:S02]  /*2890*/  IADD3 R12, R14, 0x38, RZ ;  /* 0x000000380e0c7810 */ /* 0x000fe40007ffe0ff */
[----:B------:R-:W-:Y:S02]  /*28a0*/  FMNMX R18, R38, R13, !PT ;  /* 0x0000000d26127209 */ /* 0x000fe40007800000 */
[----:B------:R-:W-:Y:S02]  /*28b0*/  FSEL R46, R46, -INF , P2 ;  /* 0xff8000002e2e7808 */ /* 0x000fe40001000000 */
[----:B------:R-:W-:Y:S01]  /*28c0*/  ISETP.GE.AND P2, PT, R3, R12, PT ;  /* 0x0000000c0300720c */ /* 0x000fe20003f46270 */
[----:B------:R-:W-:Y:S01]  /*28d0*/  VIADD R12, R14, 0x39 ;  /* 0x000000390e0c7836 */ /* 0x000fe20000000000 */
[----:B------:R-:W-:-:S02]  /*28e0*/  FMNMX R13, R39, R18, !PT ;  /* 0x00000012270d7209 */ /* 0x000fc40007800000 */
[----:B------:R-:W-:Y:S02]  /*28f0*/  FSEL R41, R41, -INF , P3 ;  /* 0xff80000029297808 */ /* 0x000fe40001800000 */
[----:B------:R-:W-:Y:S02]  /*2900*/  FMNMX R18, R42, R13, !PT ;  /* 0x0000000d2a127209 */ /* 0x000fe40007800000 */
[----:B------:R-:W-:Y:S02]  /*2910*/  FSEL R47, R47, -INF , P3 ;  /* 0xff8000002f2f7808 */ /* 0x000fe40001800000 */
[----:B------:R-:W-:Y:S01]  /*2920*/  ISETP.GE.AND P3, PT, R3, R12, PT ;  /* 0x0000000c0300720c */ /* 0x000fe20003f66270 */
[----:B------:R-:W-:Y:S01]  /*2930*/  VIADD R12, R14, 0x40 ;  /* 0x000000400e0c7836 */ /* 0x000fe20000000000 */
[----:B------:R-:W-:Y:S02]  /*2940*/  FMNMX R13, R43, R18, !PT ;  /* 0x000000122b0d7209 */ /* 0x000fe40007800000 */
[----:B------:R-:W-:-:S02]  /*2950*/  FSEL R44, R44, -INF , P4 ;  /* 0xff8000002c2c7808 */ /* 0x000fc40002000000 */
[----:B------:R-:W-:Y:S02]  /*2960*/  FSEL R50, R50, -INF , P4 ;  /* 0xff80000032327808 */ /* 0x000fe40002000000 */
[----:B------:R-:W-:Y:S02]  /*2970*/  ISETP.GE.AND P4, PT, R3, R12, PT ;  /* 0x0000000c0300720c */ /* 0x000fe40003f86270 */
[----:B------:R-:W-:Y:S02]  /*2980*/  FMNMX R18, R46, R13, !PT ;  /* 0x0000000d2e127209 */ /* 0x000fe40007800000 */
[----:B------:R-:W-:Y:S02]  /*2990*/  IADD3 R12, R14, 0x41, RZ ;  /* 0x000000410e0c7810 */ /* 0x000fe40007ffe0ff */
[----:B------:R-:W-:Y:S02]  /*29a0*/  FSEL R45, R45, -INF , P5 ;  /* 0xff8000002d2d7808 */ /* 0x000fe40002800000 */
[----:B------:R-:W-:-:S02]  /*29b0*/  FSEL R51, R51, -INF , P5 ;  /* 0xff80000033337808 */ /* 0x000fc40002800000 */
[----:B------:R-:W-:Y:S02]  /*29c0*/  FMNMX R13, R47, R18, !PT ;  /* 0x000000122f0d7209 */ /* 0x000fe40007800000 */
[C---:B------:R-:W-:Y:S01]  /*29d0*/  ISETP.GE.AND P5, PT, R3.reuse, R12, PT ;  /* 0x0000000c0300720c */ /* 0x040fe20003fa6270 */
[----:B------:R-:W-:Y:S01]  /*29e0*/  VIADD R12, R14, 0x48 ;  /* 0x000000480e0c7836 */ /* 0x000fe20000000000 */
[----:B------:R-:W-:Y:S02]  /*29f0*/  FMNMX R18, R50, R13, !PT ;  /* 0x0000000d32127209 */ /* 0x000fe40007800000 */
[----:B------:R-:W-:Y:S02]  /*2a00*/  FSEL R48, R48, -INF , P6 ;  /* 0xff80000030307808 */ /* 0x000fe40003000000 */
[----:B------:R-:W-:Y:S02]  /*2a10*/  FSEL R54, R54, -INF , P6 ;  /* 0xff80000036367808 */ /* 0x000fe40003000000 */
[----:B------:R-:W-:Y:S01]  /*2a20*/  ISETP.GE.AND P6, PT, R3, R12, PT ;  /* 0x0000000c0300720c */ /* 0x000fe20003fc6270 */
[----:B------:R-:W-:Y:S01]  /*2a30*/  VIADD R12, R14, 0x49 ;  /* 0x000000490e0c7836 */ /* 0x000fe20000000000 */
[----:B-1----:R-:W-:-:S02]  /*2a40*/  FMNMX R15, R51, R18, !PT ;  /* 0x00000012330f7209 */ /* 0x002fc40007800000 */
[----:B------:R-:W-:Y:S02]  /*2a50*/  FMNMX R13, R24, R25, !PT ;  /* 0x00000019180d7209 */ /* 0x000fe40007800000 */
[----:B------:R-:W-:Y:S02]  /*2a60*/  FSEL R49, R49, -INF , P1 ;  /* 0xff80000031317808 */ /* 0x000fe40000800000 */
[----:B------:R-:W-:Y:S02]  /*2a70*/  FSEL R55, R55, -INF , P1 ;  /* 0xff80000037377808 */ /* 0x000fe40000800000 */
[----:B------:R-:W-:Y:S02]  /*2a80*/  FMNMX R88, R54, R15, !PT ;  /* 0x0000000f36587209 */ /* 0x000fe40007800000 */
[----:B------:R-:W-:Y:S02]  /*2a90*/  ISETP.GE.AND P1, PT, R3, R12, PT ;  /* 0x0000000c0300720c */ /* 0x000fe40003f26270 */
[----:B------:R-:W-:-:S02]  /*2aa0*/  IADD3 R12, R14, 0x50, RZ ;  /* 0x000000500e0c7810 */ /* 0x000fc40007ffe0ff */
[----:B------:R-:W-:Y:S02]  /*2ab0*/  FMNMX R18, R28, R13, !PT ;  /* 0x0000000d1c127209 */ /* 0x000fe40007800000 */
[----:B------:R-:W-:Y:S02]  /*2ac0*/  FSEL R58, R58, -INF , P2 ;  /* 0xff8000003a3a7808 */ /* 0x000fe40001000000 */
[----:B------:R-:W-:Y:S02]  /*2ad0*/  FMNMX R15, R55, R88, !PT ;  /* 0x00000058370f7209 */ /* 0x000fe40007800000 */
[----:B------:R-:W-:Y:S02]  /*2ae0*/  FSEL R52, R52, -INF , P2 ;  /* 0xff80000034347808 */ /* 0x000fe40001000000 */
[----:B------:R-:W-:Y:S01]  /*2af0*/  ISETP.GE.AND P2, PT, R3, R12, PT ;  /* 0x0000000c0300720c */ /* 0x000fe20003f46270 */
[----:B------:R-:W-:Y:S01]  /*2b00*/  VIADD R12, R14, 0x51 ;  /* 0x000000510e0c7836 */ /* 0x000fe20000000000 */
[----:B------:R-:W-:-:S02]  /*2b10*/  FMNMX R13, R29, R18, !PT ;  /* 0x000000121d0d7209 */ /* 0x000fc40007800000 */
[----:B------:R-:W-:Y:S02]  /*2b20*/  FSEL R59, R59, -INF , P3 ;  /* 0xff8000003b3b7808 */ /* 0x000fe40001800000 */
[----:B------:R-:W-:Y:S02]  /*2b30*/  FMNMX R88, R58, R15, !PT ;  /* 0x0000000f3a587209 */ /* 0x000fe40007800000 */
[----:B------:R-:W-:Y:S02]  /*2b40*/  FMNMX R18, R32, R13, !PT ;  /* 0x0000000d20127209 */ /* 0x000fe40007800000 */
[----:B------:R-:W-:Y:S02]  /*2b50*/  FSEL R53, R53, -INF , P3 ;  /* 0xff80000035357808 */ /* 0x000fe40001800000 */
[----:B------:R-:W-:Y:S01]  /*2b60*/  ISETP.GE.AND P3, PT, R3, R12, PT ;  /* 0x0000000c0300720c */ /* 0x000fe20003f66270 */
[----:B------:R-:W-:Y:S01]  /*2b70*/  VIADD R12, R14, 0x58 ;  /* 0x000000580e0c7836 */ /* 0x000fe20000000000 */
[----:B------:R-:W-:-:S02]  /*2b80*/  FSEL R62, R62, -INF , P4 ;  /* 0xff8000003e3e7808 */ /* 0x000fc40002000000 */
[----:B------:R-:W-:Y:S02]  /*2b90*/  FMNMX R15, R59, R88, !PT ;  /* 0x000000583b0f7209 */ /* 0x000fe40007800000 */
[----:B------:R-:W-:Y:S02]  /*2ba0*/  FMNMX R13, R33, R18, !PT ;  /* 0x00000012210d7209 */ /* 0x000fe40007800000 */
[----:B------:R-:W-:Y:S02]  /*2bb0*/  FSEL R63, R63, -INF , P5 ;  /* 0xff8000003f3f7808 */ /* 0x000fe40002800000 */
[----:B------:R-:W-:Y:S02]  /*2bc0*/  FMNMX R88, R62, R15, !PT ;  /* 0x0000000f3e587209 */ /* 0x000fe40007800000 */
[----:B------:R-:W-:Y:S02]  /*2bd0*/  FSEL R56, R56, -INF , P4 ;  /* 0xff80000038387808 */ /* 0x000fe40002000000 */
[----:B------:R-:W-:-:S02]  /*2be0*/  ISETP.GE.AND P4, PT, R3, R12, PT ;  /* 0x0000000c0300720c */ /* 0x000fc40003f86270 */
[----:B------:R-:W-:Y:S02]  /*2bf0*/  FMNMX R18, R36, R13, !PT ;  /* 0x0000000d24127209 */ /* 0x000fe40007800000 */
[----:B------:R-:W-:Y:S02]  /*2c00*/  IADD3 R12, R14, 0x59, RZ ;  /* 0x000000590e0c7810 */ /* 0x000fe40007ffe0ff */
[----:B------:R-:W-:Y:S02]  /*2c10*/  FSEL R66, R66, -INF , P6 ;  /* 0xff80000042427808 */ /* 0x000fe40003000000 */
[----:B------:R-:W-:Y:S02]  /*2c20*/  FMNMX R15, R63, R88, !PT ;  /* 0x000000583f0f7209 */ /* 0x000fe40007800000 */
[----:B------:R-:W-:Y:S02]  /*2c30*/  FSEL R57, R57, -INF , P5 ;  /* 0xff80000039397808 */ /* 0x000fe40002800000 */
[----:B------:R-:W-:-:S02]  /*2c40*/  FMNMX R13, R37, R18, !PT ;  /* 0x00000012250d7209 */ /* 0x000fc40007800000 */
[----:B------:R-:W-:Y:S01]  /*2c50*/  ISETP.GE.AND P5, PT, R3, R12, PT ;  /* 0x0000000c0300720c */ /* 0x000fe20003fa6270 */
[----:B------:R-:W-:Y:S01]  /*2c60*/  VIADD R12, R14, 0x60 ;  /* 0x000000600e0c7836 */ /* 0x000fe20000000000 */
[----:B------:R-:W-:Y:S02]  /*2c70*/  FSEL R67, R67, -INF , P1 ;  /* 0xff80000043437808 */ /* 0x000fe40000800000 */
[----:B------:R-:W-:Y:S02]  /*2c80*/  FMNMX R88, R66, R15, !PT ;  /* 0x0000000f42587209 */ /* 0x000fe40007800000 */
[----:B------:R-:W-:Y:S02]  /*2c90*/  FMNMX R18, R40, R13, !PT ;  /* 0x0000000d28127209 */ /* 0x000fe40007800000 */
[----:B------:R-:W-:Y:S02]  /*2ca0*/  FSEL R60, R60, -INF , P6 ;  /* 0xff8000003c3c7808 */ /* 0x000fe40003000000 */
[----:B------:R-:W-:-:S02]  /*2cb0*/  FSEL R70, R70, -INF , P2 ;  /* 0xff80000046467808 */ /* 0x000fc40001000000 */
[----:B------:R-:W-:Y:S02]  /*2cc0*/  FMNMX R15, R67, R88, !PT ;  /* 0x00000058430f7209 */ /* 0x000fe40007800000 */
[----:B------:R-:W-:Y:S01]  /*2cd0*/  ISETP.GE.AND P6, PT, R3, R12, PT ;  /* 0x0000000c0300720c */ /* 0x000fe20003fc6270 */
[----:B------:R-:W-:Y:S01]  /*2ce0*/  VIADD R12, R14, 0x61 ;  /* 0x000000610e0c7836 */ /* 0x000fe20000000000 */
[----:B------:R-:W-:Y:S02]  /*2cf0*/  FMNMX R13, R41, R18, !PT ;  /* 0x00000012290d7209 */ /* 0x000fe40007800000 */
[----:B------:R-:W-:Y:S02]  /*2d00*/  FSEL R71, R71, -INF , P3 ;  /* 0xff80000047477808 */ /* 0x000fe40001800000 */
[----:B------:R-:W-:Y:S02]  /*2d10*/  FMNMX R88, R70, R15, !PT ;  /* 0x0000000f46587209 */ /* 0x000fe40007800000 */
[----:B------:R-:W-:-:S02]  /*2d20*/  FSEL R61, R61, -INF , P1 ;  /* 0xff8000003d3d7808 */ /* 0x000fc40000800000 */
[----:B------:R-:W-:Y:S02]  /*2d30*/  FMNMX R18, R44, R13, !PT ;  /* 0x0000000d2c127209 */ /* 0x000fe40007800000 */
[----:B------:R-:W-:Y:S02]  /*2d40*/  ISETP.GE.AND P1, PT, R3, R12, PT ;  /* 0x0000000c0300720c */ /* 0x000fe40003f26270 */
[----:B------:R-:W-:Y:S02]  /*2d50*/  IADD3 R12, R14, 0x68, RZ ;  /* 0x000000680e0c7810 */ /* 0x000fe40007ffe0ff */
[----:B------:R-:W-:Y:S02]  /*2d60*/  FSEL R74, R74, -INF , P4 ;  /* 0xff8000004a4a7808 */ /* 0x000fe40002000000 */
[----:B------:R-:W-:Y:S02]  /*2d70*/  FMNMX R15, R71, R88, !PT ;  /* 0x00000058470f7209 */ /* 0x000fe40007800000 */
[----:B------:R-:W-:-:S02]  /*2d80*/  FMNMX R13, R45, R18, !PT ;  /* 0x000000122d0d7209 */ /* 0x000fc40007800000 */
[----:B------:R-:W-:Y:S02]  /*2d90*/  FSEL R64, R64, -INF , P2 ;  /* 0xff80000040407808 */ /* 0x000fe40001000000 */
[----:B------:R-:W-:Y:S01]  /*2da0*/  ISETP.GE.AND P2, PT, R3, R12, PT ;  /* 0x0000000c0300720c */ /* 0x000fe20003f46270 */
[----:B------:R-:W-:Y:S01]  /*2db0*/  VIADD R12, R14, 0x69 ;  /* 0x000000690e0c7836 */ /* 0x000fe20000000000 */
[----:B------:R-:W-:Y:S02]  /*2dc0*/  FSEL R75, R75, -INF , P5 ;  /* 0xff8000004b4b7808 */ /* 0x000fe40002800000 */
[----:B------:R-:W-:Y:S02]  /*2dd0*/  FMNMX R88, R74, R15, !PT ;  /* 0x0000000f4a587209 */ /* 0x000fe40007800000 */
[----:B------:R-:W-:Y:S02]  /*2de0*/  FMNMX R18, R48, R13, !PT ;  /* 0x0000000d30127209 */ /* 0x000fe40007800000 */
[----:B------:R-:W-:-:S02]  /*2df0*/  FSEL R78, R78, -INF , P6 ;  /* 0xff8000004e4e7808 */ /* 0x000fc40003000000 */
[----:B------:R-:W-:Y:S02]  /*2e00*/  FMNMX R15, R75, R88, !PT ;  /* 0x000000584b0f7209 */ /* 0x000fe40007800000 */
[----:B------:R-:W-:Y:S02]  /*2e10*/  FSEL R65, R65, -INF , P3 ;  /* 0xff80000041417808 */ /* 0x000fe40001800000 */
[----:B------:R-:W-:Y:S01]  /*2e20*/  ISETP.GE.AND P3, PT, R3, R12, PT ;  /* 0x0000000c0300720c */ /* 0x000fe20003f66270 */
[----:B------:R-:W-:Y:S01]  /*2e30*/  VIADD R12, R14, 0x70 ;  /* 0x000000700e0c7836 */ /* 0x000fe20000000000 */
[----:B------:R-:W-:Y:S02]  /*2e40*/  FMNMX R13, R49, R18, !PT ;  /* 0x00000012310d7209 */ /* 0x000fe40007800000 */
[----:B------:R-:W-:Y:S02]  /*2e50*/  FSEL R79, R79, -INF , P1 ;  /* 0xff8000004f4f7808 */ /* 0x000fe40000800000 */
[----:B------:R-:W-:-:S02]  /*2e60*/  FMNMX R88, R78, R15, !PT ;  /* 0x0000000f4e587209 */ /* 0x000fc40007800000 */
[----:B------:R-:W-:Y:S02]  /*2e70*/  FMNMX R18, R52, R13, !PT ;  /* 0x0000000d34127209 */ /* 0x000fe40007800000 */
[----:B------:R-:W-:Y:S02]  /*2e80*/  FSEL R68, R68, -INF , P4 ;  /* 0xff80000044447808 */ /* 0x000fe40002000000 */
[----:B------:R-:W-:Y:S02]  /*2e90*/  ISETP.GE.AND P4, PT, R3, R12, PT ;  /* 0x0000000c0300720c */ /* 0x000fe40003f86270 */
[----:B------:R-:W-:Y:S02]  /*2ea0*/  FSEL R82, R82, -INF , P2 ;  /* 0xff80000052527808 */ /* 0x000fe40001000000 */
[----:B------:R-:W-:Y:S02]  /*2eb0*/  FMNMX R15, R79, R88, !PT ;  /* 0x000000584f0f7209 */ /* 0x000fe40007800000 */
[----:B------:R-:W-:-:S02]  /*2ec0*/  IADD3 R12, R14, 0x71, RZ ;  /* 0x000000710e0c7810 */ /* 0x000fc40007ffe0ff */
[----:B------:R-:W-:Y:S02]  /*2ed0*/  FMNMX R13, R53, R18, !PT ;  /* 0x00000012350d7209 */ /* 0x000fe40007800000 */
[----:B------:R-:W-:Y:S02]  /*2ee0*/  FSEL R69, R69, -INF , P5 ;  /* 0xff80000045457808 */ /* 0x000fe40002800000 */
[----:B------:R-:W-:Y:S02]  /*2ef0*/  FSEL R83, R83, -INF , P3 ;  /* 0xff80000053537808 */ /* 0x000fe40001800000 */
[----:B------:R-:W-:Y:S02]  /*2f00*/  FMNMX R18, R82, R15, !PT ;  /* 0x0000000f52127209 */ /* 0x000fe40007800000 */
[----:B------:R-:W-:Y:S02]  /*2f10*/  ISETP.GE.AND P5, PT, R3, R12, PT ;  /* 0x0000000c0300720c */ /* 0x000fe40003fa6270 */
[----:B------:R-:W-:-:S02]  /*2f20*/  FMNMX R12, R56, R13, !PT ;  /* 0x0000000d380c7209 */ /* 0x000fc40007800000 */
[----:B------:R-:W-:Y:S02]  /*2f30*/  FSEL R86, R86, -INF , P4 ;  /* 0xff80000056567808 */ /* 0x000fe40002000000 */
[----:B------:R-:W-:Y:S02]  /*2f40*/  FMNMX R15, R83, R18, !PT ;  /* 0x00000012530f7209 */ /* 0x000fe40007800000 */
[----:B------:R-:W-:Y:S02]  /*2f50*/  FMNMX R13, R57, R12, !PT ;  /* 0x0000000c390d7209 */ /* 0x000fe40007800000 */
[----:B------:R-:W-:Y:S02]  /*2f60*/  FSEL R87, R87, -INF , P5 ;  /* 0xff80000057577808 */ /* 0x000fe40002800000 */
[----:B------:R-:W-:Y:S02]  /*2f70*/  FMNMX R18, R86, R15, !PT ;  /* 0x0000000f56127209 */ /* 0x000fe40007800000 */
[----:B------:R-:W-:-:S02]  /*2f80*/  FMNMX R12, R60, R13, !PT ;  /* 0x0000000d3c0c7209 */ /* 0x000fc40007800000 */
[----:B------:R-:W-:Y:S02]  /*2f90*/  FMNMX R18, R87, R18, !PT ;  /* 0x0000001257127209 */ /* 0x000fe40007800000 */
[----:B------:R-:W-:Y:S02]  /*2fa0*/  FMNMX R13, R61, R12, !PT ;  /* 0x0000000c3d0d7209 */ /* 0x000fe40007800000 */
[----:B------:R-:W-:Y:S01]  /*2fb0*/  FSEL R72, R72, -INF , P6 ;  /* 0xff80000048487808 */ /* 0x000fe20003000000 */
[----:B------:R-:W1:Y:S01]  /*2fc0*/  SHFL.BFLY PT, R15, R18, 0x1, 0x1f ;  /* 0x0c201f00120f7f89 */ /* 0x000e6200000e0000 */
[----:B------:R-:W-:Y:S02]  /*2fd0*/  FMNMX R12, R64, R13, !PT ;  /* 0x0000000d400c7209 */ /* 0x000fe40007800000 */
[----:B------:R-:W-:Y:S02]  /*2fe0*/  FSEL R73, R73, -INF , P1 ;  /* 0xff80000049497808 */ /* 0x000fe40000800000 */
[----:B------:R-:W-:-:S02]  /*2ff0*/  FMNMX R13, R65, R12, !PT ;  /* 0x0000000c410d7209 */ /* 0x000fc40007800000 */
[----:B------:R-:W-:Y:S02]  /*3000*/  FSEL R76, R76, -INF , P2 ;  /* 0xff8000004c4c7808 */ /* 0x000fe40001000000 */
[----:B------:R-:W-:Y:S02]  /*3010*/  FMNMX R12, R68, R13, !PT ;  /* 0x0000000d440c7209 */ /* 0x000fe40007800000 */
[----:B------:R-:W-:Y:S02]  /*3020*/  FSEL R77, R77, -INF , P3 ;  /* 0xff8000004d4d7808 */ /* 0x000fe40001800000 */
[----:B------:R-:W-:Y:S02]  /*3030*/  FMNMX R13, R69, R12, !PT ;  /* 0x0000000c450d7209 */ /* 0x000fe40007800000 */
[----:B------:R-:W-:Y:S02]  /*3040*/  FSEL R80, R80, -INF , P4 ;  /* 0xff80000050507808 */ /* 0x000fe40002000000 */
[----:B------:R-:W-:-:S02]  /*3050*/  FMNMX R12, R72, R13, !PT ;  /* 0x0000000d480c7209 */ /* 0x000fc40007800000 */
[----:B------:R-:W-:Y:S02]  /*3060*/  FSEL R81, R81, -INF , P5 ;  /* 0xff80000051517808 */ /* 0x000fe40002800000 */
[----:B------:R-:W-:Y:S01]  /*3070*/  FMNMX R13, R73, R12, !PT ;  /* 0x0000000c490d7209 */ /* 0x000fe20007800000 */
[----:B------:R-:W-:Y:S01]  /*3080*/  VIADD R12, R14, 0x78 ;  /* 0x000000780e0c7836 */ /* 0x000fe20000000000 */
[----:B-1----:R-:W-:Y:S02]  /*3090*/  FMNMX R15, R18, R15, !PT ;  /* 0x0000000f120f7209 */ /* 0x002fe40007800000 */
[----:B------:R-:W-:Y:S02]  /*30a0*/  FMNMX R18, R76, R13, !PT ;  /* 0x0000000d4c127209 */ /* 0x000fe40007800000 */
[----:B------:R-:W-:Y:S01]  /*30b0*/  ISETP.GE.AND P1, PT, R3, R12, PT ;  /* 0x0000000c0300720c */ /* 0x000fe20003f26270 */
[----:B------:R-:W-:Y:S01]  /*30c0*/  VIADD R12, R14, 0x79 ;  /* 0x000000790e0c7836 */ /* 0x000fe20000000000 */
[----:B------:R-:W-:Y:S01]  /*30d0*/  FMNMX R13, R77, R18, !PT ;  /* 0x000000124d0d7209 */ /* 0x000fe20007800000 */
[----:B------:R-:W1:Y:S01]  /*30e0*/  SHFL.BFLY PT, R88, R15, 0x2, 0x1f ;  /* 0x0c401f000f587f89 */ /* 0x000e6200000e0000 */
[----:B------:R-:W-:-:S02]  /*30f0*/  FSEL R84, R84, -INF , P1 ;  /* 0xff80000054547808 */ /* 0x000fc40000800000 */
[----:B------:R-:W-:Y:S02]  /*3100*/  FMNMX R18, R80, R13, !PT ;  /* 0x0000000d50127209 */ /* 0x000fe40007800000 */
[----:B------:R-:W-:Y:S02]  /*3110*/  ISETP.GE.AND P2, PT, R3, R12, PT ;  /* 0x0000000c0300720c */ /* 0x000fe40003f46270 */
[----:B------:R-:W-:Y:S02]  /*3120*/  FMNMX R13, R81, R18, !PT ;  /* 0x00000012510d7209 */ /* 0x000fe40007800000 */
[----:B------:R-:W-:Y:S02]  /*3130*/  FSEL R85, R85, -INF , P2 ;  /* 0xff80000055557808 */ /* 0x000fe40001000000 */
[----:B------:R-:W-:-:S04]  /*3140*/  FMNMX R12, R84, R13, !PT ;  /* 0x0000000d540c7209 */ /* 0x000fc80007800000 */
[----:B------:R-:W-:-:S05]  /*3150*/  FMNMX R12, R85, R12, !PT ;  /* 0x0000000c550c7209 */ /* 0x000fca0007800000 */
[----:B------:R-:W2:Y:S01]  /*3160*/  SHFL.BFLY PT, R13, R12, 0x1, 0x1f ;  /* 0x0c201f000c0d7f89 */ /* 0x000ea200000e0000 */
[----:B-1----:R-:W-:-:S04]  /*3170*/  FMNMX R17, R15, R88, !PT ;  /* 0x000000580f117209 */ /* 0x002fc80007800000 */
[----:B------:R-:W-:-:S04]  /*3180*/  FSETP.NEU.AND P1, PT, R17, -INF , PT ;  /* 0xff8000001100780b */ /* 0x000fc80003f2d000 */
[----:B------:R-:W-:-:S05]  /*3190*/  FSEL R15, R17, RZ, P1 ;  /* 0x000000ff110f7208 */ /* 0x000fca0000800000 */
[----:B------:R-:W-:Y:S01]  /*31a0*/  FMUL R88, R15, UR6 ;  /* 0x000000060f587c20 */ /* 0x000fe20008400000 */
[----:B------:R-:W-:-:S03]  /*31b0*/  ULDC UR6, c[0x0][0x604] ;  /* 0x0001810000067ab9 */ /* 0x000fc60000000800 */
[--C-:B------:R-:W-:Y:S01]  /*31c0*/  FFMA R26, R26, UR6, -R88.reuse ;  /* 0x000000061a1a7c23 */ /* 0x100fe20008000858 */
[----:B------:R-:W-:Y:S01]  /*31d0*/  ULDC UR6, c[0x0][0x604] ;  /* 0x0001810000067ab9 */ /* 0x000fe20000000800 */
[----:B--2---:R-:W-:Y:S01]  /*31e0*/  FMNMX R19, R12, R13, !PT ;  /* 0x0000000d0c137209 */ /* 0x004fe20007800000 */
[--C-:B------:R-:W-:Y:S01]  /*31f0*/  FFMA R18, R27, UR6, -R88.reuse ;  /* 0x000000061b127c23 */ /* 0x100fe20008000858 */
[----:B------:R-:W-:Y:S01]  /*3200*/  ULDC UR6, c[0x0][0x604] ;  /* 0x0001810000067ab9 */ /* 0x000fe20000000800 */
[----:B------:R-:W-:Y:S01]  /*3210*/  FSETP.GEU.AND P1, PT, R26, -126, PT ;  /* 0xc2fc00001a00780b */ /* 0x000fe20003f2e000 */
[--C-:B------:R-:W-:Y:S01]  /*3220*/  FFMA R27, R30, UR6, -R88.reuse ;  /* 0x000000061e1b7c23 */ /* 0x100fe20008000858 */
[----:B------:R-:W1:Y:S01]  /*3230*/  SHFL.BFLY PT, R12, R19, 0x2, 0x1f ;  /* 0x0c401f00130c7f89 */ /* 0x000e6200000e0000 */
[----:B------:R-:W-:Y:S01]  /*3240*/  ULDC UR6, c[0x0][0x604] ;  /* 0x0001810000067ab9 */ /* 0x000fe20000000800 */
[----:B------:R-:W-:Y:S01]  /*3250*/  FSETP.GEU.AND P4, PT, R18, -126, PT ;  /* 0xc2fc00001200780b */ /* 0x000fe20003f8e000 */
[--C-:B------:R-:W-:Y:S01]  /*3260*/  FFMA R31, R31, UR6, -R88.reuse ;  /* 0x000000061f1f7c23 */ /* 0x100fe20008000858 */
        /* <DEDUP_REMOVED lines=8> */
[----:B------:R-:W-:Y:S01]  /*32f0*/  @!P1 FMUL R26, R26, 0.5 ;  /* 0x3f0000001a1a9820 */ /* 0x000fe20000400000 */
[--C-:B------:R-:W-:Y:S01]  /*3300*/  FFMA R38, R38, UR6, -R88.reuse ;  /* 0x0000000626267c23 */ /* 0x100fe20008000858 */
[----:B------:R-:W-:Y:S01]  /*3310*/  ULDC UR6, c[0x0][0x604] ;  /* 0x0001810000067ab9 */ /* 0x000fe20000000800 */
[----:B------:R-:W-:Y:S01]  /*3320*/  @!P4 FMUL R18, R18, 0.5 ;  /* 0x3f0000001212c820 */ /* 0x000fe20000400000 */
[----:B------:R-:W2:Y:S01]  /*3330*/  MUFU.EX2 R13, R26 ;  /* 0x0000001a000d7308 */ /* 0x000ea20000000800 */
[----:B------:R-:W-:Y:S01]  /*3340*/  FFMA R34, R39, UR6, -R88 ;  /* 0x0000000627227c23 */ /* 0x000fe20008000858 */
[----:B------:R-:W-:Y:S01]  /*3350*/  @!P3 FMUL R27, R27, 0.5 ;  /* 0x3f0000001b1bb820 */ /* 0x000fe20000400000 */
[----:B------:R-:W-:-:S02]  /*3360*/  ULDC UR6, c[0x0][0x604] ;  /* 0x0001810000067ab9 */ /* 0x000fc40000000800 */
[----:B------:R-:W-:Y:S01]  /*3370*/  @!P2 FMUL R31, R31, 0.5 ;  /* 0x3f0000001f1fa820 */ /* 0x000fe20000400000 */
[--C-:B------:R-:W-:Y:S01]  /*3380*/  FFMA R35, R42, UR6, -R88.reuse ;  /* 0x000000062a237c23 */ /* 0x100fe20008000858 */
[----:B------:R-:W-:Y:S01]  /*3390*/  ULDC UR6, c[0x0][0x604] ;  /* 0x0001810000067ab9 */ /* 0x000fe20000000800 */
[----:B-1----:R-:W-:Y:S01]  /*33a0*/  FMNMX R19, R19, R12, !PT ;  /* 0x0000000c13137209 */ /* 0x002fe20007800000 */
[----:B------:R-:W-:Y:S01]  /*33b0*/  @!P6 FMUL R15, R15, 0.5 ;  /* 0x3f0000000f0fe820 */ /* 0x000fe20000400000 */
[----:B------:R-:W1:Y:S01]  /*33c0*/  MUFU.EX2 R18, R18 ;  /* 0x0000001200127308 */ /* 0x000e620000000800 */
[--C-:B------:R-:W-:Y:S01]  /*33d0*/  FFMA R43, R43, UR6, -R88.reuse ;  /* 0x000000062b2b7c23 */ /* 0x100fe20008000858 */
[C---:B------:R-:W-:Y:S01]  /*33e0*/  FSETP.NEU.AND P5, PT, R19.reuse, -INF , PT ;  /* 0xff8000001300780b */ /* 0x040fe20003fad000 */
[----:B------:R-:W-:Y:S02]  /*33f0*/  ULDC UR6, c[0x0][0x604] ;  /* 0x0001810000067ab9 */ /* 0x000fe40000000800 */
[--C-:B------:R-:W-:Y:S01]  /*3400*/  FFMA R39, R46, UR6, -R88.reuse ;  /* 0x000000062e277c23 */ /* 0x100fe20008000858 */
[----:B------:R-:W-:Y:S01]  /*3410*/  FSEL R12, R19, RZ, P5 ;  /* 0x000000ff130c7208 */ /* 0x000fe20002800000 */
[----:B------:R-:W-:Y:S01]  /*3420*/  ULDC UR6, c[0x0][0x604] ;  /* 0x0001810000067ab9 */ /* 0x000fe20000000800 */
[----:B------:R-:W-:Y:S01]  /*3430*/  FSETP.GEU.AND P5, PT, R30, -126, PT ;  /* 0xc2fc00001e00780b */ /* 0x000fe20003fae000 */
[----:B------:R-:W3:Y:S01]  /*3440*/  MUFU.EX2 R27, R27 ;  /* 0x0000001b001b7308 */ /* 0x000ee20000000800 */
[----:B------:R-:W-:Y:S01]  /*3450*/  FFMA R42, R47, UR6, -R88 ;  /* 0x000000062f2a7c23 */ /* 0x000fe20008000858 */
[----:B--2---:R-:W-:Y:S01]  /*3460*/  @!P1 FMUL R13, R13, R13 ;  /* 0x0000000d0d0d9220 */ /* 0x004fe20000400000 */
[----:B------:R-:W-:Y:S01]  /*3470*/  FSETP.GEU.AND P1, PT, R38, -126, PT ;  /* 0xc2fc00002600780b */ /* 0x000fe20003f2e000 */
[----:B------:R-:W-:-:S02]  /*3480*/  ULDC UR6, c[0x0][0x604] ;  /* 0x0001810000067ab9 */ /* 0x000fc40000000800 */
[--C-:B------:R-:W-:Y:S01]  /*3490*/  FFMA R50, R50, UR6, -R88.reuse ;  /* 0x0000000632327c23 */ /* 0x100fe20008000858 */
[----:B------:R-:W-:Y:S01]  /*34a0*/  ULDC UR6, c[0x0][0x604] ;  /* 0x0001810000067ab9 */ /* 0x000fe20000000800 */
[----:B------:R-:W2:Y:S01]  /*34b0*/  MUFU.EX2 R15, R15 ;  /* 0x0000000f000f7308 */ /* 0x000ea20000000800 */
[----:B-1----:R-:W-:Y:S01]  /*34c0*/  @!P4 FMUL R18, R18, R18 ;  /* 0x000000121212c220 */ /* 0x002fe20000400000 */
[----:B------:R-:W-:Y:S01]  /*34d0*/  FSETP.GEU.AND P4, PT, R34, -126, PT ;  /* 0xc2fc00002200780b */ /* 0x000fe20003f8e000 */
[--C-:B------:R-:W-:Y:S01]  /*34e0*/  FFMA R46, R51, UR6, -R88.reuse ;  /* 0x00000006332e7c23 */ /* 0x100fe20008000858 */
[----:B------:R-:W-:Y:S01]  /*34f0*/  @!P5 FMUL R30, R30, 0.5 ;  /* 0x3f0000001e1ed820 */ /* 0x000fe20000400000 */
[----:B------:R-:W-:Y:S02]  /*3500*/  ULDC UR6, c[0x0][0x604] ;  /* 0x0001810000067ab9 */ /* 0x000fe40000000800 */
[----:B------:R-:W-:Y:S01]  /*3510*/  FFMA R47, R54, UR6, -R88 ;  /* 0x00000006362f7c23 */ /* 0x000fe20008000858 */
[----:B------:R-:W1:Y:S01]  /*3520*/  MUFU.EX2 R26, R31 ;  /* 0x0000001f001a7308 */ /* 0x000e620000000800 */
[----:B---3--:R-:W-:Y:S01]  /*3530*/  @!P3 FMUL R27, R27, R27 ;  /* 0x0000001b1b1bb220 */ /* 0x008fe20000400000 */
[----:B------:R-:W-:Y:S01]  /*3540*/  FSETP.GEU.AND P3, PT, R35, -126, PT ;  /* 0xc2fc00002300780b */ /* 0x000fe20003f6e000 */
[----:B------:R-:W-:Y:S01]  /*3550*/  @!P1 FMUL R38, R38, 0.5 ;  /* 0x3f00000026269820 */ /* 0x000fe20000400000 */
[----:B------:R-:W-:-:S02]  /*3560*/  ULDC UR6, c[0x0][0x604] ;  /* 0x0001810000067ab9 */ /* 0x000fc40000000800 */
[--C-:B------:R-:W-:Y:S01]  /*3570*/  FFMA R55, R55, UR6, -R88.reuse ;  /* 0x0000000637377c23 */ /* 0x100fe20008000858 */
[----:B------:R-:W-:Y:S01]  /*3580*/  @!P4 FMUL R34, R34, 0.5 ;  /* 0x3f0000002222c820 */ /* 0x000fe20000400000 */
[----:B------:R-:W3:Y:S01]  /*3590*/  MUFU.EX2 R30, R30 ;  /* 0x0000001e001e7308 */ /* 0x000ee20000000800 */
[----:B--2---:R-:W-:Y:S01]  /*35a0*/  @!P6 FMUL R15, R15, R15 ;  /* 0x0000000f0f0fe220 */ /* 0x004fe20000400000 */
[----:B------:R-:W-:Y:S01]  /*35b0*/  FSETP.GEU.AND P6, PT, R39, -126, PT ;  /* 0xc2fc00002700780b */ /* 0x000fe20003fce000 */
[----:B------:R-:W-:Y:S02]  /*35c0*/  ULDC UR6, c[0x0][0x604] ;  /* 0x0001810000067ab9 */ /* 0x000fe40000000800 */
[--C-:B------:R-:W-:Y:S01]  /*35d0*/  FFMA R54, R58, UR6, -R88.reuse ;  /* 0x000000063a367c23 */ /* 0x100fe20008000858 */
[----:B------:R-:W-:Y:S01]  /*35e0*/  ULDC UR6, c[0x0][0x604] ;  /* 0x0001810000067ab9 */ /* 0x000fe20000000800 */
[----:B------:R-:W-:Y:S01]  /*35f0*/  @!P3 FMUL R35, R35, 0.5 ;  /* 0x3f0000002323b820 */ /* 0x000fe20000400000 */
[----:B------:R-:W2:Y:S01]  /*3600*/  MUFU.EX2 R31, R38 ;  /* 0x00000026001f7308 */ /* 0x000ea20000000800 */
[----:B-1----:R-:W-:Y:S01]  /*3610*/  @!P2 FMUL R26, R26, R26 ;  /* 0x0000001a1a1aa220 */ /* 0x002fe20000400000 */
[----:B------:R-:W-:Y:S01]  /*3620*/  FSETP.GEU.AND P2, PT, R43, -126, PT ;  /* 0xc2fc00002b00780b */ /* 0x000fe20003f4e000 */
[----:B------:R-:W-:Y:S01]  /*3630*/  FFMA R51, R59, UR6, -R88 ;  /* 0x000000063b337c23 */ /* 0x000fe20008000858 */
[----:B------:R-:W-:-:S02]  /*3640*/  ULDC UR6, c[0x0][0x604] ;  /* 0x0001810000067ab9 */ /* 0x000fc40000000800 */
[--C-:B------:R-:W-:Y:S01]  /*3650*/  FFMA R58, R62, UR6, -R88.reuse ;  /* 0x000000063e3a7c23 */ /* 0x100fe20008000858 */
[----:B------:R-:W-:Y:S01]  /*3660*/  @!P6 FMUL R39, R39, 0.5 ;  /* 0x3f0000002727e820 */ /* 0x000fe20000400000 */
[----:B------:R-:W1:Y:S01]  /*3670*/  MUFU.EX2 R34, R34 ;  /* 0x0000002200227308 */ /* 0x000e620000000800 */
[----:B---3--:R-:W-:Y:S01]  /*3680*/  @!P5 FMUL R30, R30, R30 ;  /* 0x0000001e1e1ed220 */ /* 0x008fe20000400000 */
[----:B------:R-:W-:Y:S01]  /*3690*/  FSETP.GEU.AND P5, PT, R42, -126, PT ;  /* 0xc2fc00002a00780b */ /* 0x000fe20003fae000 */
[----:B------:R-:W-:Y:S02]  /*36a0*/  ULDC UR6, c[0x0][0x604] ;  /* 0x0001810000067ab9 */ /* 0x000fe40000000800 */
[--C-:B------:R-:W-:Y:S01]  /*36b0*/  FFMA R63, R63, UR6, -R88.reuse ;  /* 0x000000063f3f7c23 */ /* 0x100fe20008000858 */
[----:B------:R-:W-:Y:S01]  /*36c0*/  ULDC UR6, c[0x0][0x604] ;  /* 0x0001810000067ab9 */ /* 0x000fe20000000800 */
[----:B------:R-:W-:Y:S01]  /*36d0*/  @!P2 FMUL R43, R43, 0.5 ;  /* 0x3f0000002b2ba820 */ /* 0x000fe20000400000 */
[----:B------:R-:W3:Y:S01]  /*36e0*/  MUFU.EX2 R35, R35 ;  /* 0x0000002300237308 */ /* 0x000ee20000000800 */
[----:B--2---:R-:W-:Y:S01]  /*36f0*/  @!P1 FMUL R31, R31, R31 ;  /* 0x0000001f1f1f9220 */ /* 0x004fe20000400000 */
[----:B------:R-:W-:Y:S01]  /*3700*/  FSETP.GEU.AND P1, PT, R50, -126, PT ;  /* 0xc2fc00003200780b */ /* 0x000fe20003f2e000 */
[----:B------:R-:W-:Y:S01]  /*3710*/  FFMA R62, R66, UR6, -R88 ;  /* 0x00000006423e7c23 */ /* 0x000fe20008000858 */
[----:B------:R-:W-:-:S02]  /*3720*/  ULDC UR6, c[0x0][0x604] ;  /* 0x0001810000067ab9 */ /* 0x000fc40000000800 */
[--C-:B------:R-:W-:Y:S01]  /*3730*/  FFMA R59, R67, UR6, -R88.reuse ;  /* 0x00000006433b7c23 */ /* 0x100fe20008000858 */
[----:B------:R-:W-:Y:S01]  /*3740*/  @!P5 FMUL R42, R42, 0.5 ;  /* 0x3f0000002a2ad820 */ /* 0x000fe20000400000 */
[----:B------:R-:W2:Y:S01]  /*3750*/  MUFU.EX2 R39, R39 ;  /* 0x0000002700277308 */ /* 0x000ea20000000800 */
[----:B-1----:R-:W-:Y:S01]  /*3760*/  @!P4 FMUL R34, R34, R34 ;  /* 0x000000222222c220 */ /* 0x002fe20000400000 */
[----:B------:R-:W-:Y:S01]  /*3770*/  FSETP.GEU.AND P4, PT, R46, -126, PT ;  /* 0xc2fc00002e00780b */ /* 0x000fe20003f8e000 */
[----:B------:R-:W-:Y:S02]  /*3780*/  ULDC UR6, c[0x0][0x604] ;  /* 0x0001810000067ab9 */ /* 0x000fe40000000800 */
[--C-:B------:R-:W-:Y:S01]  /*3790*/  FFMA R66, R70, UR6, -R88.reuse ;  /* 0x0000000646427c23 */ /* 0x100fe20008000858 */
[----:B------:R-:W-:Y:S01]  /*37a0*/  ULDC UR6, c[0x0][0x604] ;  /* 0x0001810000067ab9 */ /* 0x000fe20000000800 */
[----:B------:R-:W-:Y:S01]  /*37b0*/  @!P1 FMUL R50, R50, 0.5 ;  /* 0x3f00000032329820 */ /* 0x000fe20000400000 */
[----:B------:R-:W1:Y:S01]  /*37c0*/  MUFU.EX2 R38, R43 ;  /* 0x0000002b00267308 */ /* 0x000e620000000800 */
[----:B---3--:R-:W-:Y:S01]  /*37d0*/  @!P3 FMUL R35, R35, R35 ;  /* 0x000000232323b220 */ /* 0x008fe20000400000 */
[----:B------:R-:W-:Y:S01]  /*37e0*/  FSETP.GEU.AND P3, PT, R47, -126, PT ;  /* 0xc2fc00002f00780b */ /* 0x000fe20003f6e000 */
[----:B------:R-:W-:Y:S01]  /*37f0*/  FFMA R71, R71, UR6, -R88 ;  /* 0x0000000647477c23 */ /* 0x000fe20008000858 */
        /* <DEDUP_REMOVED lines=35> */
[----:B------:R-:W-:Y:S01]  /*3a30*/  FFMA R87, R87, UR6, -R88 ;  /* 0x0000000657577c23 */ /* 0x000fe20008000858 */
[----:B------:R-:W-:Y:S01]  /*3a40*/  ULDC UR6, c[0x0][0x604] ;  /* 0x0001810000067ab9 */ /* 0x000fe20000000800 */
[----:B------:R-:W-:Y:S01]  /*3a50*/  @!P1 FMUL R58, R58, 0.5 ;  /* 0x3f0000003a3a9820 */ /* 0x000fe20000400000 */
[----:B------:R-:W1:Y:S01]  /*3a60*/  MUFU.EX2 R50, R55 ;  /* 0x0000003700327308 */ /* 0x000e620000000800 */
[----:B---3--:R-:W-:Y:S01]  /*3a70*/  @!P3 FMUL R47, R47, R47 ;  /* 0x0000002f2f2fb220 */ /* 0x008fe20000400000 */
[----:B------:R-:W-:Y:S01]  /*3a80*/  FSETP.GEU.AND P3, PT, R62, -126, PT ;  /* 0xc2fc00003e00780b */ /* 0x000fe20003f6e000 */
[----:B------:R-:W-:Y:S01]  /*3a90*/  FMUL R12, R12, UR6 ;  /* 0x000000060c0c7c20 */ /* 0x000fe20008400000 */
[----:B------:R-:W-:-:S03]  /*3aa0*/  ULDC UR6, c[0x0][0x604] ;  /* 0x0001810000067ab9 */ /* 0x000fc60000000800 */
[----:B------:R-:W-:Y:S01]  /*3ab0*/  @!P4 FMUL R63, R63, 0.5 ;  /* 0x3f0000003f3fc820 */ /* 0x000fe20000400000 */
[----:B------:R-:W3:Y:S01]  /*3ac0*/  MUFU.EX2 R51, R51 ;  /* 0x0000003300337308 */ /* 0x000ee20000000800 */
[----:B--2---:R-:W-:Y:S01]  /*3ad0*/  @!P6 FMUL R54, R54, R54 ;  /* 0x000000363636e220 */ /* 0x004fe20000400000 */
[----:B------:R-:W-:Y:S01]  /*3ae0*/  FSETP.GEU.AND P6, PT, R66, -126, PT ;  /* 0xc2fc00004200780b */ /* 0x000fe20003fce000 */
[--C-:B------:R-:W-:Y:S01]  /*3af0*/  FFMA R82, R24, UR6, -R12.reuse ;  /* 0x0000000618527c23 */ /* 0x100fe2000800080c */
[----:B------:R-:W-:Y:S02]  /*3b00*/  ULDC UR6, c[0x0][0x604] ;  /* 0x0001810000067ab9 */ /* 0x000fe40000000800 */
[----:B------:R-:W-:Y:S01]  /*3b10*/  FFMA R25, R25, UR6, -R12 ;  /* 0x0000000619197c23 */ /* 0x000fe2000800080c */
[----:B------:R-:W-:Y:S01]  /*3b20*/  @!P3 FMUL R62, R62, 0.5 ;  /* 0x3f0000003e3eb820 */ /* 0x000fe20000400000 */
[----:B------:R-:W2:Y:S01]  /*3b30*/  MUFU.EX2 R58, R58 ;  /* 0x0000003a003a7308 */ /* 0x000ea20000000800 */
[----:B-1----:R-:W-:Y:S01]  /*3b40*/  @!P2 FMUL R50, R50, R50 ;  /* 0x000000323232a220 */ /* 0x002fe20000400000 */
[----:B------:R-:W-:Y:S01]  /*3b50*/  FSETP.GEU.AND P2, PT, R59, -126, PT ;  /* 0xc2fc00003b00780b */ /* 0x000fe20003f4e000 */
[----:B------:R-:W-:-:S02]  /*3b60*/  ULDC UR6, c[0x0][0x604] ;  /* 0x0001810000067ab9 */ /* 0x000fc40000000800 */
[--C-:B------:R-:W-:Y:S01]  /*3b70*/  FFMA R86, R28, UR6, -R12.reuse ;  /* 0x000000061c567c23 */ /* 0x100fe2000800080c */
[----:B------:R-:W-:Y:S01]  /*3b80*/  ULDC UR6, c[0x0][0x604] ;  /* 0x0001810000067ab9 */ /* 0x000fe20000000800 */
[----:B------:R-:W-:Y:S01]  /*3b90*/  @!P6 FMUL R66, R66, 0.5 ;  /* 0x3f0000004242e820 */ /* 0x000fe20000400000 */
[----:B------:R-:W1:Y:S01]  /*3ba0*/  MUFU.EX2 R55, R63 ;  /* 0x0000003f00377308 */ /* 0x000e620000000800 */
[----:B---3--:R-:W-:Y:S01]  /*3bb0*/  @!P5 FMUL R51, R51, R51 ;  /* 0x000000333333d220 */ /* 0x008fe20000400000 */
[----:B------:R-:W-:Y:S01]  /*3bc0*/  FSETP.GEU.AND P5, PT, R71, -126, PT ;  /* 0xc2fc00004700780b */ /* 0x000fe20003fae000 */
[--C-:B------:R-:W-:Y:S01]  /*3bd0*/  FFMA R29, R29, UR6, -R12.reuse ;  /* 0x000000061d1d7c23 */ /* 0x100fe2000800080c */
[----:B------:R-:W-:Y:S02]  /*3be0*/  ULDC UR6, c[0x0][0x604] ;  /* 0x0001810000067ab9 */ /* 0x000fe40000000800 */
[----:B------:R-:W-:Y:S01]  /*3bf0*/  FFMA R88, R32, UR6, -R12 ;  /* 0x0000000620587c23 */ /* 0x000fe2000800080c */
[----:B------:R-:W-:Y:S01]  /*3c00*/  @!P2 FMUL R59, R59, 0.5 ;  /* 0x3f0000003b3ba820 */ /* 0x000fe20000400000 */
[----:B------:R-:W3:Y:S01]  /*3c10*/  MUFU.EX2 R62, R62 ;  /* 0x0000003e003e7308 */ /* 0x000ee20000000800 */
[----:B--2---:R-:W-:Y:S01]  /*3c20*/  @!P1 FMUL R58, R58, R58 ;  /* 0x0000003a3a3a9220 */ /* 0x004fe20000400000 */
[----:B------:R-:W-:Y:S01]  /*3c30*/  FSETP.GEU.AND P1, PT, R70, -126, PT ;  /* 0xc2fc00004600780b */ /* 0x000fe20003f2e000 */
[----:B------:R-:W-:-:S02]  /*3c40*/  ULDC UR6, c[0x0][0x604] ;  /* 0x0001810000067ab9 */ /* 0x000fc40000000800 */
[----:B------:R-:W-:Y:S01]  /*3c50*/  FFMA R33, R33, UR6, -R12 ;  /* 0x0000000621217c23 */ /* 0x000fe2000800080c */
[----:B------:R-:W-:Y:S01]  /*3c60*/  ULDC UR6, c[0x0][0x604] ;  /* 0x0001810000067ab9 */ /* 0x000fe20000000800 */
[----:B------:R-:W-:Y:S01]  /*3c70*/  @!P5 FMUL R71, R71, 0.5 ;  /* 0x3f0000004747d820 */ /* 0x000fe20000400000 */
[----:B------:R-:W2:Y:S01]  /*3c80*/  MUFU.EX2 R66, R66 ;  /* 0x0000004200427308 */ /* 0x000ea20000000800 */
[----:B-1----:R-:W-:Y:S01]  /*3c90*/  @!P4 FMUL R55, R55, R55 ;  /* 0x000000373737c220 */ /* 0x002fe20000400000 */
[----:B------:R-:W-:-:S05]  /*3ca0*/  FSETP.GEU.AND P4, PT, R67, -126, PT ;  /* 0xc2fc00004300780b */ /* 0x000fca0003f8e000 */
[----:B------:R-:W-:Y:S01]  /*3cb0*/  @!P1 FMUL R70, R70, 0.5 ;  /* 0x3f00000046469820 */ /* 0x000fe20000400000 */
[----:B------:R-:W1:Y:S01]  /*3cc0*/  MUFU.EX2 R59, R59 ;  /* 0x0000003b003b7308 */ /* 0x000e620000000800 */
[----:B---3--:R-:W-:Y:S01]  /*3cd0*/  @!P3 FMUL R62, R62, R62 ;  /* 0x0000003e3e3eb220 */ /* 0x008fe20000400000 */
[----:B------:R-:W-:-:S05]  /*3ce0*/  FSETP.GEU.AND P3, PT, R74, -126, PT ;  /* 0xc2fc00004a00780b */ /* 0x000fca0003f6e000 */
[----:B------:R-:W-:Y:S01]  /*3cf0*/  @!P4 FMUL R67, R67, 0.5 ;  /* 0x3f0000004343c820 */ /* 0x000fe20000400000 */
[----:B------:R-:W3:Y:S01]  /*3d00*/  MUFU.EX2 R63, R71 ;  /* 0x00000047003f7308 */ /* 0x000ee20000000800 */
[----:B--2---:R-:W-:Y:S01]  /*3d10*/  @!P6 FMUL R66, R66, R66 ;  /* 0x000000424242e220 */ /* 0x004fe20000400000 */
[----:B------:R-:W-:-:S05]  /*3d20*/  FSETP.GEU.AND P6, PT, R78, -126, PT ;  /* 0xc2fc00004e00780b */ /* 0x000fca0003fce000 */
        /* <DEDUP_REMOVED lines=31> */
[----:B------:R-:W-:-:S03]  /*3f20*/  FSETP.GEU.AND P5, PT, R29, -126, PT ;  /* 0xc2fc00001d00780b */ /* 0x000fc60003fae000 */
[----:B------:R-:W-:Y:S02]  /*3f30*/  FADD R90, R46, R75 ;  /* 0x0000004b2e5a7221 */ /* 0x000fe40000000000 */
[----:B------:R-:W-:Y:S01]  /*3f40*/  @!P6 FMUL R86, R86, 0.5 ;  /* 0x3f0000005656e820 */ /* 0x000fe20000400000 */
[----:B------:R-:W3:Y:S01]  /*3f50*/  MUFU.EX2 R28, R82 ;  /* 0x00000052001c7308 */ /* 0x000ee20000000800 */
[----:B--2---:R-:W-:Y:S01]  /*3f60*/  @!P1 FMUL R24, R24, R24 ;  /* 0x0000001818189220 */ /* 0x004fe20000400000 */
[----:B------:R-:W-:-:S05]  /*3f70*/  FSETP.GEU.AND P1, PT, R88, -126, PT ;  /* 0xc2fc00005800780b */ /* 0x000fca0003f2e000 */
[----:B------:R-:W-:Y:S01]  /*3f80*/  @!P5 FMUL R29, R29, 0.5 ;  /* 0x3f0000001d1dd820 */ /* 0x000fe20000400000 */
[----:B------:R2:W4:Y:S01]  /*3f90*/  MUFU.EX2 R83, R25 ;  /* 0x0000001900537308 */ /* 0x0005220000000800 */
[----:B-1----:R-:W-:Y:S01]  /*3fa0*/  @!P4 FMUL R79, R79, R79 ;  /* 0x0000004f4f4fc220 */ /* 0x002fe20000400000 */
[----:B------:R-:W-:-:S05]  /*3fb0*/  FSETP.GEU.AND P4, PT, R33, -126, PT ;  /* 0xc2fc00002100780b */ /* 0x000fca0003f8e000 */
[----:B------:R-:W-:Y:S01]  /*3fc0*/  @!P1 FMUL R88, R88, 0.5 ;  /* 0x3f00000058589820 */ /* 0x000fe20000400000 */
[----:B------:R1:W5:Y:S01]  /*3fd0*/  MUFU.EX2 R32, R86 ;  /* 0x0000005600207308 */ /* 0x0003620000000800 */
[--C-:B--2---:R-:W-:Y:S01]  /*3fe0*/  FFMA R25, R36, UR6, -R12.reuse ;  /* 0x0000000624197c23 */ /* 0x104fe2000800080c */
[----:B------:R-:W-:Y:S01]  /*3ff0*/  ULDC UR6, c[0x0][0x604] ;  /* 0x0001810000067ab9 */ /* 0x000fe20000000800 */
[----:B---3--:R-:W-:Y:S01]  /*4000*/  @!P3 FMUL R28, R28, R28 ;  /* 0x0000001c1c1cb220 */ /* 0x008fe20000400000 */
[----:B------:R-:W-:Y:S01]  /*4010*/  FFMA R37, R37, UR6, -R12 ;  /* 0x0000000625257c23 */ /* 0x000fe2000800080c */
[----:B------:R-:W-:Y:S01]  /*4020*/  ULDC UR6, c[0x0][0x604] ;  /* 0x0001810000067ab9 */ /* 0x000fe20000000800 */
[----:B------:R-:W-:Y:S01]  /*4030*/  FSETP.GEU.AND P3, PT, R25, -126, PT ;  /* 0xc2fc00001900780b */ /* 0x000fe20003f6e000 */
[----:B------:R-:W-:Y:S01]  /*4040*/  @!P4 FMUL R33, R33, 0.5 ;  /* 0x3f0000002121c820 */ /* 0x000fe20000400000 */
[----:B------:R2:W3:Y:S01]  /*4050*/  MUFU.EX2 R87, R29 ;  /* 0x0000001d00577308 */ /* 0x0004e20000000800 */
[----:B----4-:R-:W-:Y:S01]  /*4060*/  @!P2 FMUL R83, R83, R83 ;  /* 0x000000535353a220 */ /* 0x010fe20000400000 */
[----:B------:R-:W-:Y:S01]  /*4070*/  FSETP.GEU.AND P2, PT, R37, -126, PT ;  /* 0xc2fc00002500780b */ /* 0x000fe20003f4e000 */
[----:B-1----:R-:W-:-:S05]  /*4080*/  FADD R86, R35, R70 ;  /* 0x0000004623567221 */ /* 0x002fca0000000000 */
[----:B------:R1:W4:Y:S01]  /*4090*/  MUFU.EX2 R36, R88 ;  /* 0x0000005800247308 */ /* 0x0003220000000800 */
[--C-:B--2---:R-:W-:Y:S01]  /*40a0*/  FFMA R29, R40, UR6, -R12.reuse ;  /* 0x00000006281d7c23 */ /* 0x104fe2000800080c */
[----:B------:R-:W-:Y:S01]  /*40b0*/  ULDC UR6, c[0x0][0x604] ;  /* 0x0001810000067ab9 */ /* 0x000fe20000000800 */
[----:B-----5:R-:W-:Y:S01]  /*40c0*/  @!P6 FMUL R32, R32, R32 ;  /* 0x000000202020e220 */ /* 0x020fe20000400000 */
[----:B------:R-:W-:Y:S01]  /*40d0*/  FFMA R41, R41, UR6, -R12 ;  /* 0x0000000629297c23 */ /* 0x000fe2000800080c */
[----:B------:R-:W-:Y:S01]  /*40e0*/  @!P3 FMUL R25, R25, 0.5 ;  /* 0x3f0000001919b820 */ /* 0x000fe20000400000 */
[----:B------:R-:W-:Y:S01]  /*40f0*/  FSETP.GEU.AND P6, PT, R29, -126, PT ;  /* 0xc2fc00001d00780b */ /* 0x000fe20003fce000 */
[----:B------:R-:W-:Y:S01]  /*4100*/  @!P2 FMUL R37, R37, 0.5 ;  /* 0x3f0000002525a820 */ /* 0x000fe20000400000 */
[----:B------:R-:W-:Y:S01]  /*4110*/  ULDC UR6, c[0x0][0x604] ;  /* 0x0001810000067ab9 */ /* 0x000fe20000000800 */
[----:B---3--:R-:W-:Y:S01]  /*4120*/  @!P5 FMUL R87, R87, R87 ;  /* 0x000000575757d220 */ /* 0x008fe20000400000 */
[----:B------:R-:W-:Y:S01]  /*4130*/  FSETP.GEU.AND P5, PT, R41, -126, PT ;  /* 0xc2fc00002900780b */ /* 0x000fe20003fae000 */
[----:B------:R2:W3:Y:S01]  /*4140*/  MUFU.EX2 R89, R33 ;  /* 0x0000002100597308 */ /* 0x0004e20000000800 */
[----:B-1----:R-:W-:Y:S01]  /*4150*/  FADD R88, R43, R78 ;  /* 0x0000004e2b587221 */ /* 0x002fe20000000000 */
[----:B----4-:R-:W-:-:S06]  /*4160*/  @!P1 FMUL R36, R36, R36 ;  /* 0x0000002424249220 */ /* 0x010fcc0000400000 */
[----:B------:R-:W-:Y:S01]  /*4170*/  @!P6 FMUL R29, R29, 0.5 ;  /* 0x3f0000001d1de820 */ /* 0x000fe20000400000 */
[--C-:B--2---:R-:W-:Y:S01]  /*4180*/  FFMA R33, R44, UR6, -R12.reuse ;  /* 0x000000062c217c23 */ /* 0x104fe2000800080c */
[----:B------:R1:W2:Y:S01]  /*4190*/  MUFU.EX2 R40, R25 ;  /* 0x0000001900287308 */ /* 0x0002a20000000800 */
[----:B------:R-:W-:Y:S01]  /*41a0*/  ULDC UR6, c[0x0][0x604] ;  /* 0x0001810000067ab9 */ /* 0x000fe20000000800 */
[----:B------:R-:W-:Y:S01]  /*41b0*/  @!P5 FMUL R41, R41, 0.5 ;  /* 0x3f0000002929d820 */ /* 0x000fe20000400000 */
[--C-:B------:R-:W-:Y:S01]  /*41c0*/  FFMA R45, R45, UR6, -R12.reuse ;  /* 0x000000062d2d7c23 */ /* 0x100fe2000800080c */
[----:B------:R-:W-:Y:S01]  /*41d0*/  ULDC UR6, c[0x0][0x604] ;  /* 0x0001810000067ab9 */ /* 0x000fe20000000800 */
[----:B------:R-:W-:Y:S01]  /*41e0*/  FSETP.GEU.AND P1, PT, R33, -126, PT ;  /* 0xc2fc00002100780b */ /* 0x000fe20003f2e000 */
[----:B---3--:R-:W-:Y:S02]  /*41f0*/  @!P4 FMUL R89, R89, R89 ;  /* 0x000000595959c220 */ /* 0x008fe40000400000 */
[----:B------:R-:W3:Y:S01]  /*4200*/  MUFU.EX2 R91, R37 ;  /* 0x00000025005b7308 */ /* 0x000ee20000000800 */
[--C-:B-1----:R-:W-:Y:S01]  /*4210*/  FFMA R25, R48, UR6, -R12.reuse ;  /* 0x0000000630197c23 */ /* 0x102fe2000800080c */
[----:B------:R-:W-:Y:S01]  /*4220*/  ULDC UR6, c[0x0][0x604] ;  /* 0x0001810000067ab9 */ /* 0x000fe20000000800 */
[----:B------:R-:W-:Y:S01]  /*4230*/  FSETP.GEU.AND P4, PT, R45, -126, PT ;  /* 0xc2fc00002d00780b */ /* 0x000fe20003f8e000 */
[----:B------:R-:W-:Y:S01]  /*4240*/  FFMA R49, R49, UR6, -R12 ;  /* 0x0000000631317c23 */ /* 0x000fe2000800080c */
[----:B------:R-:W-:-:S03]  /*4250*/  ULDC UR6, c[0x0][0x604] ;  /* 0x0001810000067ab9 */ /* 0x000fc60000000800 */
[----:B------:R1:W4:Y:S01]  /*4260*/  MUFU.EX2 R44, R29 ;  /* 0x0000001d002c7308 */ /* 0x0003220000000800 */
[----:B--2---:R-:W-:Y:S01]  /*4270*/  @!P3 FMUL R40, R40, R40 ;  /* 0x000000282828b220 */ /* 0x004fe20000400000 */
[----:B------:R-:W-:Y:S01]  /*4280*/  FSETP.GEU.AND P3, PT, R25, -126, PT ;  /* 0xc2fc00001900780b */ /* 0x000fe20003f6e000 */
[----:B------:R-:W-:-:S05]  /*4290*/  @!P1 FMUL R33, R33, 0.5 ;  /* 0x3f00000021219820 */ /* 0x000fca0000400000 */
[----:B------:R-:W2:Y:S01]  /*42a0*/  MUFU.EX2 R93, R41 ;  /* 0x00000029005d7308 */ /* 0x000ea20000000800 */
[--C-:B-1----:R-:W-:Y:S01]  /*42b0*/  FFMA R29, R52, UR6, -R12.reuse ;  /* 0x00000006341d7c23 */ /* 0x102fe2000800080c */
[----:B------:R-:W-:Y:S01]  /*42c0*/  ULDC UR6, c[0x0][0x604] ;  /* 0x0001810000067ab9 */ /* 0x000fe20000000800 */
[----:B---3--:R-:W-:Y:S01]  /*42d0*/  @!P2 FMUL R91, R91, R91 ;  /* 0x0000005b5b5ba220 */ /* 0x008fe20000400000 */
[--C-:B------:R-:W-:Y:S01]  /*42e0*/  FFMA R53, R53, UR6, -R12.reuse ;  /* 0x0000000635357c23 */ /* 0x100fe2000800080c */
[----:B------:R-:W-:Y:S01]  /*42f0*/  FSETP.GEU.AND P2, PT, R49, -126, PT ;  /* 0xc2fc00003100780b */ /* 0x000fe20003f4e000 */
[----:B------:R-:W-:Y:S01]  /*4300*/  @!P4 FMUL R45, R45, 0.5 ;  /* 0x3f0000002d2dc820 */ /* 0x000fe20000400000 */
[----:B------:R-:W-:Y:S01]  /*4310*/  @!P3 FMUL R25, R25, 0.5 ;  /* 0x3f0000001919b820 */ /* 0x000fe20000400000 */
[----:B------:R-:W-:Y:S01]  /*4320*/  ULDC UR6, c[0x0][0x604] ;  /* 0x0001810000067ab9 */ /* 0x000fe20000000800 */
[----:B----4-:R-:W-:Y:S01]  /*4330*/  @!P6 FMUL R44, R44, R44 ;  /* 0x0000002c2c2ce220 */ /* 0x010fe20000400000 */
[----:B------:R-:W-:Y:S01]  /*4340*/  FSETP.GEU.AND P6, PT, R29, -126, PT ;  /* 0xc2fc00001d00780b */ /* 0x000fe20003fce000 */
[----:B------:R-:W1:Y:S01]  /*4350*/  MUFU.EX2 R48, R33 ;  /* 0x0000002100307308 */ /* 0x000e620000000800 */
[----:B------:R-:W-:Y:S01]  /*4360*/  FFMA R99, R56, UR6, -R12 ;  /* 0x0000000638637c23 */ /* 0x000fe2000800080c */
[----:B------:R-:W-:Y:S01]  /*4370*/  ULDC UR6, c[0x0][0x604] ;  /* 0x0001810000067ab9 */ /* 0x000fe20000000800 */
[----:B--2---:R-:W-:Y:S01]  /*4380*/  @!P5 FMUL R93, R93, R93 ;  /* 0x0000005d5d5dd220 */ /* 0x004fe20000400000 */
[----:B------:R-:W-:-:S03]  /*4390*/  FSETP.GEU.AND P5, PT, R53, -126, PT ;  /* 0xc2fc00003500780b */ /* 0x000fc60003fae000 */
[----:B------:R-:W-:Y:S01]  /*43a0*/  @!P2 FMUL R49, R49, 0.5 ;  /* 0x3f0000003131a820 */ /* 0x000fe20000400000 */
[----:B------:R-:W2:Y:S04]  /*43b0*/  MUFU.EX2 R95, R45 ;  /* 0x0000002d005f7308 */ /* 0x000ea80000000800 */
[----:B------:R-:W-:-:S04]  /*43c0*/  @!P6 FMUL R29, R29, 0.5 ;  /* 0x3f0000001d1de820 */ /* 0x000fc80000400000 */
[----:B------:R3:W4:Y:S01]  /*43d0*/  MUFU.EX2 R52, R25 ;  /* 0x0000001900347308 */ /* 0x0007220000000800 */
[----:B-1----:R-:W-:Y:S01]  /*43e0*/  @!P1 FMUL R48, R48, R48 ;  /* 0x0000003030309220 */ /* 0x002fe20000400000 */
[----:B------:R-:W-:Y:S01]  /*43f0*/  FSETP.GEU.AND P1, PT, R99, -126, PT ;  /* 0xc2fc00006300780b */ /* 0x000fe20003f2e000 */
[----:B------:R-:W-:-:S05]  /*4400*/  @!P5 FMUL R53, R53, 0.5 ;  /* 0x3f0000003535d820 */ /* 0x000fca0000400000 */
[----:B------:R-:W1:Y:S01]  /*4410*/  MUFU.EX2 R97, R49 ;  /* 0x0000003100617308 */ /* 0x000e620000000800 */
[--C-:B---3--:R-:W-:Y:S01]  /*4420*/  FFMA R25, R57, UR6, -R12.reuse ;  /* 0x0000000639197c23 */ /* 0x108fe2000800080c */
[----:B------:R-:W-:Y:S01]  /*4430*/  ULDC UR6, c[0x0][0x604] ;  /* 0x0001810000067ab9 */ /* 0x000fe20000000800 */
[----:B--2---:R-:W-:Y:S01]  /*4440*/  @!P4 FMUL R95, R95, R95 ;  /* 0x0000005f5f5fc220 */ /* 0x004fe20000400000 */
[----:B------:R-:W-:Y:S01]  /*4450*/  FFMA R33, R60, UR6, -R12 ;  /* 0x000000063c217c23 */ /* 0x000fe2000800080c */
[----:B------:R-:W-:Y:S01]  /*4460*/  ULDC UR6, c[0x0][0x604] ;  /* 0x0001810000067ab9 */ /* 0x000fe20000000800 */
[----:B------:R-:W-:Y:S01]  /*4470*/  FSETP.GEU.AND P4, PT, R25, -126, PT ;  /* 0xc2fc00001900780b */ /* 0x000fe20003f8e000 */
[----:B------:R-:W-:Y:S01]  /*4480*/  @!P1 FMUL R99, R99, 0.5 ;  /* 0x3f00000063639820 */ /* 0x000fe20000400000 */
[----:B------:R2:W3:Y:S01]  /*4490*/  MUFU.EX2 R56, R29 ;  /* 0x0000001d00387308 */ /* 0x0004e20000000800 */
[----:B----4-:R-:W-:Y:S01]  /*44a0*/  @!P3 FMUL R52, R52, R52 ;  /* 0x000000343434b220 */ /* 0x010fe20000400000 */
[----:B------:R-:W-:-:S06]  /*44b0*/  FSETP.GEU.AND P3, PT, R33, -126, PT ;  /* 0xc2fc00002100780b */ /* 0x000fcc0003f6e000 */
[----:B------:R-:W4:Y:S01]  /*44c0*/  MUFU.EX2 R57, R53 ;  /* 0x0000003500397308 */ /* 0x000f220000000800 */
[--C-:B--2---:R-:W-:Y:S01]  /*44d0*/  FFMA R29, R61, UR6, -R12.reuse ;  /* 0x000000063d1d7c23 */ /* 0x104fe2000800080c */
[----:B------:R-:W-:Y:S01]  /*44e0*/  ULDC UR6, c[0x0][0x604] ;  /* 0x0001810000067ab9 */ /* 0x000fe20000000800 */
[----:B-1----:R-:W-:Y:S01]  /*44f0*/  @!P2 FMUL R97, R97, R97 ;  /* 0x000000616161a220 */ /* 0x002fe20000400000 */
[--C-:B------:R-:W-:Y:S01]  /*4500*/  FFMA R37, R64, UR6, -R12.reuse ;  /* 0x0000000640257c23 */ /* 0x100fe2000800080c */
[----:B------:R-:W-:Y:S01]  /*4510*/  ULDC UR6, c[0x0][0x604] ;  /* 0x0001810000067ab9 */ /* 0x000fe20000000800 */
[----:B------:R-:W-:Y:S01]  /*4520*/  FSETP.GEU.AND P2, PT, R29, -126, PT ;  /* 0xc2fc00001d00780b */ /* 0x000fe20003f4e000 */
[----:B------:R-:W-:Y:S01]  /*4530*/  FFMA R41, R65, UR6, -R12 ;  /* 0x0000000641297c23 */ /* 0x000fe2000800080c */
[----:B------:R-:W-:Y:S01]  /*4540*/  @!P4 FMUL R25, R25, 0.5 ;  /* 0x3f0000001919c820 */ /* 0x000fe20000400000 */
[----:B---3--:R-:W-:Y:S01]  /*4550*/  @!P6 FMUL R56, R56, R56 ;  /* 0x000000383838e220 */ /* 0x008fe20000400000 */
[----:B------:R-:W-:Y:S01]  /*4560*/  FSETP.GEU.AND P6, PT, R37, -126, PT ;  /* 0xc2fc00002500780b */ /* 0x000fe20003fce000 */
[----:B------:R-:W-:Y:S01]  /*4570*/  @!P3 FMUL R33, R33, 0.5 ;  /* 0x3f0000002121b820 */ /* 0x000fe20000400000 */
[----:B------:R-:W-:Y:S01]  /*4580*/  ULDC UR6, c[0x0][0x604] ;  /* 0x0001810000067ab9 */ /* 0x000fe20000000800 */
[----:B------:R1:W2:Y:S01]  /*4590*/  MUFU.EX2 R60, R25 ;  /* 0x00000019003c7308 */ /* 0x0002a20000000800 */
[----:B----4-:R-:W-:Y:S01]  /*45a0*/  @!P5 FMUL R57, R57, R57 ;  /* 0x000000393939d220 */ /* 0x010fe20000400000 */
[----:B------:R-:W-:-:S04]  /*45b0*/  FSETP.GEU.AND P5, PT, R41, -126, PT ;  /* 0xc2fc00002900780b */ /* 0x000fc80003fae000 */
[----:B------:R-:W-:Y:S02]  /*45c0*/  @!P2 FMUL R29, R29, 0.5 ;  /* 0x3f0000001d1da820 */ /* 0x000fe40000400000 */
[----:B------:R-:W3:Y:S01]  /*45d0*/  MUFU.EX2 R99, R99 ;  /* 0x0000006300637308 */ /* 0x000ee20000000800 */
[----:B-1----:R-:W-:Y:S01]  /*45e0*/  FFMA R25, R68, UR6, -R12 ;  /* 0x0000000644197c23 */ /* 0x002fe2000800080c */
[----:B------:R-:W-:Y:S01]  /*45f0*/  @!P6 FMUL R37, R37, 0.5 ;  /* 0x3f0000002525e820 */ /* 0x000fe20000400000 */
[----:B------:R-:W-:-:S05]  /*4600*/  ULDC UR6, c[0x0][0x604] ;  /* 0x0001810000067ab9 */ /* 0x000fca0000000800 */
[----:B------:R-:W1:Y:S01]  /*4610*/  MUFU.EX2 R64, R29 ;  /* 0x0000001d00407308 */ /* 0x000e620000000800 */
[----:B--2---:R-:W-:Y:S01]  /*4620*/  @!P4 FMUL R60, R60, R60 ;  /* 0x0000003c3c3cc220 */ /* 0x004fe20000400000 */
[----:B------:R-:W-:-:S06]  /*4630*/  @!P5 FMUL R41, R41, 0.5 ;  /* 0x3f0000002929d820 */ /* 0x000fcc0000400000 */
[----:B------:R-:W2:Y:S01]  /*4640*/  MUFU.EX2 R65, R37 ;  /* 0x0000002500417308 */ /* 0x000ea20000000800 */
[----:B---3--:R-:W-:Y:S01]  /*4650*/  @!P1 FMUL R99, R99, R99 ;  /* 0x0000006363639220 */ /* 0x008fe20000400000 */
[----:B------:R-:W-:-:S06]  /*4660*/  FSETP.GEU.AND P1, PT, R25, -126, PT ;  /* 0xc2fc00001900780b */ /* 0x000fcc0003f2e000 */
[----:B------:R3:W4:Y:S01]  /*4670*/  MUFU.EX2 R61, R33 ;  /* 0x00000021003d7308 */ /* 0x0007220000000800 */
[----:B-1----:R-:W-:-:S06]  /*4680*/  @!P2 FMUL R64, R64, R64 ;  /* 0x000000404040a220 */ /* 0x002fcc0000400000 */
[----:B------:R-:W-:Y:S01]  /*4690*/  @!P1 FMUL R25, R25, 0.5 ;  /* 0x3f00000019199820 */ /* 0x000fe20000400000 */
[----:B------:R1:W5:Y:S01]  /*46a0*/  MUFU.EX2 R68, R41 ;  /* 0x0000002900447308 */ /* 0x0003620000000800 */
[--C-:B---3--:R-:W-:Y:S01]  /*46b0*/  FFMA R33, R72, UR6, -R12.reuse ;  /* 0x0000000648217c23 */ /* 0x108fe2000800080c */
[----:B------:R-:W-:Y:S01]  /*46c0*/  ULDC UR6, c[0x0][0x604] ;  /* 0x0001810000067ab9 */ /* 0x000fe20000000800 */
[----:B--2---:R-:W-:Y:S01]  /*46d0*/  @!P6 FMUL R65, R65, R65 ;  /* 0x000000414141e220 */ /* 0x004fe20000400000 */
[--C-:B------:R-:W-:Y:S01]  /*46e0*/  FFMA R72, R69, UR6, -R12.reuse ;  /* 0x0000000645487c23 */ /* 0x100fe2000800080c */
[----:B------:R-:W-:Y:S01]  /*46f0*/  ULDC UR6, c[0x0][0x604] ;  /* 0x0001810000067ab9 */ /* 0x000fe20000000800 */
[----:B------:R-:W-:Y:S01]  /*4700*/  FSETP.GEU.AND P4, PT, R33, -126, PT ;  /* 0xc2fc00002100780b */ /* 0x000fe20003f8e000 */
[--C-:B------:R-:W-:Y:S01]  /*4710*/  FFMA R29, R73, UR6, -R12.reuse ;  /* 0x00000006491d7c23 */ /* 0x100fe2000800080c */
[----:B------:R-:W-:Y:S01]  /*4720*/  ULDC UR6, c[0x0][0x604] ;  /* 0x0001810000067ab9 */ /* 0x000fe20000000800 */
[----:B------:R2:W3:Y:S01]  /*4730*/  MUFU.EX2 R69, R25 ;  /* 0x0000001900457308 */ /* 0x0004e20000000800 */
[--C-:B------:R-:W-:Y:S01]  /*4740*/  FFMA R37, R80, UR6, -R12.reuse ;  /* 0x0000000650257c23 */ /* 0x100fe2000800080c */
[----:B------:R-:W-:Y:S01]  /*4750*/  ULDC UR6, c[0x0][0x604] ;  /* 0x0001810000067ab9 */ /* 0x000fe20000000800 */
[----:B------:R-:W-:Y:S01]  /*4760*/  FSETP.GEU.AND P2, PT, R29, -126, PT ;  /* 0xc2fc00001d00780b */ /* 0x000fe20003f4e000 */
[--C-:B-1----:R-:W-:Y:S01]  /*4770*/  FFMA R41, R81, UR6, -R12.reuse ;  /* 0x0000000651297c23 */ /* 0x102fe2000800080c */
[----:B------:R-:W-:Y:S01]  /*4780*/  ULDC UR6, c[0x0][0x604] ;  /* 0x0001810000067ab9 */ /* 0x000fe20000000800 */
[----:B------:R-:W-:Y:S01]  /*4790*/  FSETP.GEU.AND P6, PT, R37, -126, PT ;  /* 0xc2fc00002500780b */ /* 0x000fe20003fce000 */
[----:B----4-:R-:W-:Y:S01]  /*47a0*/  @!P3 FMUL R61, R61, R61 ;  /* 0x0000003d3d3db220 */ /* 0x010fe20000400000 */
[----:B-----5:R-:W-:Y:S01]  /*47b0*/  @!P5 FMUL R68, R68, R68 ;  /* 0x000000444444d220 */ /* 0x020fe20000400000 */
[----:B------:R-:W-:Y:S01]  /*47c0*/  FSETP.GEU.AND P5, PT, R41, -126, PT ;  /* 0xc2fc00002900780b */ /* 0x000fe20003fae000 */
[----:B------:R-:W-:Y:S01]  /*47d0*/  @!P4 FMUL R33, R33, 0.5 ;  /* 0x3f0000002121c820 */ /* 0x000fe20000400000 */
[--C-:B--2---:R-:W-:Y:S01]  /*47e0*/  FFMA R25, R76, UR6, -R12.reuse ;  /* 0x000000064c197c23 */ /* 0x104fe2000800080c */
[----:B------:R-:W-:Y:S01]  /*47f0*/  ULDC UR6, c[0x0][0x604] ;  /* 0x0001810000067ab9 */ /* 0x000fe20000000800 */
[----:B------:R-:W-:Y:S01]  /*4800*/  FSETP.GEU.AND P3, PT, R72, -126, PT ;  /* 0xc2fc00004800780b */ /* 0x000fe20003f6e000 */
[----:B------:R1:W2:Y:S01]  /*4810*/  MUFU.EX2 R73, R33 ;  /* 0x0000002100497308 */ /* 0x0002a20000000800 */
[--C-:B------:R-:W-:Y:S01]  /*4820*/  FFMA R82, R77, UR6, -R12.reuse ;  /* 0x000000064d527c23 */ /* 0x100fe2000800080c */
[----:B------:R-:W-:Y:S01]  /*4830*/  @!P2 FMUL R29, R29, 0.5 ;  /* 0x3f0000001d1da820 */ /* 0x000fe20000400000 */
[----:B------:R-:W-:Y:S01]  /*4840*/  ULDC UR6, c[0x0][0x604] ;  /* 0x0001810000067ab9 */ /* 0x000fe20000000800 */
[----:B---3--:R-:W-:Y:S01]  /*4850*/  @!P1 FMUL R69, R69, R69 ;  /* 0x0000004545459220 */ /* 0x008fe20000400000 */
[----:B------:R-:W-:Y:S01]  /*4860*/  @!P6 FMUL R37, R37, 0.5 ;  /* 0x3f0000002525e820 */ /* 0x000fe20000400000 */
[--C-:B------:R-:W-:Y:S01]  /*4870*/  FFMA R84, R84, UR6, -R12.reuse ;  /* 0x0000000654547c23 */ /* 0x100fe2000800080c */
[----:B------:R-:W-:Y:S01]  /*4880*/  FFMA R12, R85, UR7, -R12 ;  /* 0x00000007550c7c23 */ /* 0x000fe2000800080c */
[----:B------:R-:W-:Y:S01]  /*4890*/  @!P5 FMUL R41, R41, 0.5 ;  /* 0x3f0000002929d820 */ /* 0x000fe20000400000 */
[----:B------:R3:W4:Y:S01]  /*48a0*/  MUFU.EX2 R80, R29 ;  /* 0x0000001d00507308 */ /* 0x0007220000000800 */
[----:B-1----:R-:W-:-:S02]  /*48b0*/  FADD R33, R15, R62 ;  /* 0x0000003e0f217221 */ /* 0x002fc40000000000 */
[----:B------:R-:W-:Y:S02]  /*48c0*/  @!P3 FMUL R72, R72, 0.5 ;  /* 0x3f0000004848b820 */ /* 0x000fe40000400000 */
[----:B------:R-:W-:Y:S01]  /*48d0*/  FADD R100, R33, R88 ;  /* 0x0000005821647221 */ /* 0x000fe20000000000 */
[----:B------:R-:W-:Y:S01]  /*48e0*/  FADD R33, R30, R59 ;  /* 0x0000003b1e217221 */ /* 0x000fe20000000000 */
[----:B------:R-:W-:Y:S01]  /*48f0*/  FADD R88, R39, R74 ;  /* 0x0000004a27587221 */ /* 0x000fe20000000000 */
[----:B------:R-:W1:Y:S01]  /*4900*/  MUFU.EX2 R81, R37 ;  /* 0x0000002500517308 */ /* 0x000e620000000800 */
[----:B--2---:R-:W-:Y:S01]  /*4910*/  @!P4 FMUL R73, R73, R73 ;  /* 0x000000494949c220 */ /* 0x004fe20000400000 */
[----:B------:R-:W-:Y:S01]  /*4920*/  FSETP.GEU.AND P4, PT, R25, -126, PT ;  /* 0xc2fc00001900780b */ /* 0x000fe20003f8e000 */
[----:B---3--:R-:W-:Y:S01]  /*4930*/  FADD R29, R13, R54 ;  /* 0x000000360d1d7221 */ /* 0x008fe20000000000 */
[----:B------:R-:W-:Y:S01]  /*4940*/  FADD R102, R33, R90 ;  /* 0x0000005a21667221 */ /* 0x000fe20000000000 */
[----:B------:R-:W-:Y:S01]  /*4950*/  FADD R33, R34, R63 ;  /* 0x0000003f22217221 */ /* 0x000fe20000000000 */
[----:B------:R-:W-:Y:S01]  /*4960*/  FADD R90, R50, R79 ;  /* 0x0000004f325a7221 */ /* 0x000fe20000000000 */
[----:B------:R-:W-:Y:S01]  /*4970*/  FADD R49, R29, R86 ;  /* 0x000000561d317221 */ /* 0x000fe20000000000 */
[----:B------:R-:W2:Y:S01]  /*4980*/  MUFU.EX2 R76, R41 ;  /* 0x00000029004c7308 */ /* 0x000ea20000000800 */
[----:B----4-:R-:W-:Y:S01]  /*4990*/  @!P2 FMUL R80, R80, R80 ;  /* 0x000000505050a220 */ /* 0x010fe20000400000 */
[----:B------:R-:W-:Y:S01]  /*49a0*/  FSETP.GEU.AND P2, PT, R82, -126, PT ;  /* 0xc2fc00005200780b */ /* 0x000fe20003f4e000 */
[----:B------:R-:W-:Y:S01]  /*49b0*/  FADD R86, R38, R67 ;  /* 0x0000004326567221 */ /* 0x000fe20000000000 */
[----:B------:R-:W-:Y:S01]  /*49c0*/  FADD R29, R27, R58 ;  /* 0x0000003a1b1d7221 */ /* 0x000fe20000000000 */
[----:B------:R-:W-:Y:S01]  /*49d0*/  FADD R103, R33, R90 ;  /* 0x0000005a21677221 */ /* 0x000fe20000000000 */
[----:B------:R-:W-:Y:S01]  /*49e0*/  FADD R33, R36, R65 ;  /* 0x0000004124217221 */ /* 0x000fe20000000000 */
[----:B------:R-:W-:Y:S01]  /*49f0*/  @!P4 FMUL R25, R25, 0.5 ;  /* 0x3f0000001919c820 */ /* 0x000fe20000400000 */
[----:B------:R-:W3:Y:S01]  /*4a00*/  MUFU.EX2 R72, R72 ;  /* 0x0000004800487308 */ /* 0x000ee20000000800 */
[----:B-1----:R-:W-:Y:S01]  /*4a10*/  @!P6 FMUL R81, R81, R81 ;  /* 0x000000515151e220 */ /* 0x002fe20000400000 */
[----:B------:R-:W-:Y:S01]  /*4a20*/  FSETP.GEU.AND P6, PT, R84, -126, PT ;  /* 0xc2fc00005400780b */ /* 0x000fe20003fce000 */
[----:B------:R-:W-:Y:S01]  /*4a30*/  FADD R96, R29, R88 ;  /* 0x000000581d607221 */ /* 0x000fe20000000000 */
[----:B------:R-:W-:Y:S01]  /*4a40*/  FADD R29, R31, R66 ;  /* 0x000000421f1d7221 */ /* 0x000fe20000000000 */
[----:B------:R-:W-:Y:S01]  /*4a50*/  FADD R88, R47, R24 ;  /* 0x000000182f587221 */ /* 0x000fe20000000000 */
[----:B------:R-:W-:Y:S01]  /*4a60*/  FADD R90, R52, R81 ;  /* 0x00000051345a7221 */ /* 0x000fe20000000000 */
[----:B------:R-:W-:Y:S01]  /*4a70*/  @!P2 FMUL R82, R82, 0.5 ;  /* 0x3f0000005252a820 */ /* 0x000fe20000400000 */
[----:B------:R1:W4:Y:S01]  /*4a80*/  MUFU.EX2 R77, R25 ;  /* 0x00000019004d7308 */ /* 0x0003220000000800 */
[----:B--2---:R-:W-:Y:S01]  /*4a90*/  @!P5 FMUL R76, R76, R76 ;  /* 0x0000004c4c4cd220 */ /* 0x004fe20000400000 */
[----:B------:R-:W-:Y:S01]  /*4aa0*/  FSETP.GEU.AND P5, PT, R12, -126, PT ;  /* 0xc2fc00000c00780b */ /* 0x000fe20003fae000 */
[----:B------:R-:W-:Y:S01]  /*4ab0*/  FADD R101, R29, R88 ;  /* 0x000000581d657221 */ /* 0x000fe20000000000 */
[----:B------:R-:W-:Y:S01]  /*4ac0*/  FADD R29, R83, R60 ;  /* 0x0000003c531d7221 */ /* 0x000fe20000000000 */
[----:B------:R-:W-:Y:S01]  /*4ad0*/  FADD R88, R93, R80 ;  /* 0x000000505d587221 */ /* 0x000fe20000000000 */
[----:B------:R-:W-:Y:S01]  /*4ae0*/  FADD R37, R89, R68 ;  /* 0x0000004459257221 */ /* 0x000fe20000000000 */
[----:B------:R-:W-:Y:S01]  /*4af0*/  @!P6 FMUL R84, R84, 0.5 ;  /* 0x3f0000005454e820 */ /* 0x000fe20000400000 */
[----:B------:R-:W2:Y:S01]  /*4b00*/  MUFU.EX2 R82, R82 ;  /* 0x0000005200527308 */ /* 0x000ea20000000800 */
[----:B-1----:R-:W-:Y:S01]  /*4b10*/  FADD R25, R18, R51 ;  /* 0x0000003312197221 */ /* 0x002fe20000000000 */
[----:B------:R-:W-:Y:S01]  /*4b20*/  FADD R92, R97, R76 ;  /* 0x0000004c615c7221 */ /* 0x000fe20000000000 */
[----:B---3--:R-:W-:Y:S01]  /*4b30*/  @!P3 FMUL R72, R72, R72 ;  /* 0x000000484848b220 */ /* 0x008fe20000400000 */
[----:B------:R-:W-:Y:S01]  /*4b40*/  FADD R94, R33, R90 ;  /* 0x0000005a215e7221 */ /* 0x000fe20000000000 */
[----:B------:R-:W-:Y:S01]  /*4b50*/  FADD R53, R25, R86 ;  /* 0x0000005619357221 */ /* 0x000fe20000000000 */
[----:B------:R-:W-:Y:S01]  /*4b60*/  FADD R25, R26, R55 ;  /* 0x000000371a197221 */ /* 0x000fe20000000000 */
[----:B------:R-:W-:Y:S01]  /*4b70*/  @!P5 FMUL R12, R12, 0.5 ;  /* 0x3f0000000c0cd820 */ /* 0x000fe20000400000 */
[----:B------:R-:W1:Y:S01]  /*4b80*/  MUFU.EX2 R85, R84 ;  /* 0x0000005400557308 */ /* 0x000e620000000800 */
[----:B------:R-:W-:Y:S01]  /*4b90*/  FADD R86, R42, R71 ;  /* 0x000000472a567221 */ /* 0x000fe20000000000 */
[----:B----4-:R-:W-:Y:S01]  /*4ba0*/  @!P4 FMUL R77, R77, R77 ;  /* 0x0000004d4d4dc220 */ /* 0x010fe20000400000 */
[----:B------:R-:W-:Y:S01]  /*4bb0*/  FADD R45, R29, R88 ;  /* 0x000000581d2d7221 */ /* 0x000fe20000000000 */
[----:B------:R-:W-:Y:S01]  /*4bc0*/  FADD R92, R37, R92 ;  /* 0x0000005c255c7221 */ /* 0x000fe20000000000 */
[----:B------:R-:W-:Y:S01]  /*4bd0*/  FADD R98, R25, R86 ;  /* 0x0000005619627221 */ /* 0x000fe20000000000 */
[----:B------:R-:W-:Y:S01]  /*4be0*/  FADD R25, R28, R99 ;  /* 0x000000631c197221 */ /* 0x000fe20000000000 */
[----:B------:R-:W-:Y:S01]  /*4bf0*/  FADD R86, R44, R73 ;  /* 0x000000492c567221 */ /* 0x000fe20000000000 */
[----:B------:R3:W4:Y:S01]  /*4c00*/  MUFU.EX2 R84, R12 ;  /* 0x0000000c00547308 */ /* 0x0007220000000800 */
[----:B--2---:R-:W-:Y:S01]  /*4c10*/  @!P2 FMUL R82, R82, R82 ;  /* 0x000000525252a220 */ /* 0x004fe20000400000 */
[----:B------:R-:W-:Y:S01]  /*4c20*/  FADD R37, R48, R77 ;  /* 0x0000004d30257221 */ /* 0x000fe20000000000 */
[----:B------:R-:W-:Y:S01]  /*4c30*/  FADD R41, R25, R86 ;  /* 0x0000005619297221 */ /* 0x000fe20000000000 */
[----:B------:R-:W-:Y:S01]  /*4c40*/  FADD R29, R40, R69 ;  /* 0x00000045281d7221 */ /* 0x000fe20000000000 */
[----:B------:R-:W-:Y:S01]  /*4c50*/  FADD R25, R87, R64 ;  /* 0x0000004057197221 */ /* 0x000fe20000000000 */
[----:B------:R-:W-:Y:S01]  /*4c60*/  FADD R86, R95, R82 ;  /* 0x000000525f567221 */ /* 0x000fe20000000000 */
[----:B------:R-:W-:Y:S01]  /*4c70*/  FADD R33, R91, R72 ;  /* 0x000000485b217221 */ /* 0x000fe20000000000 */
[----:B------:R-:W-:Y:S01]  /*4c80*/  FADD R41, R41, R94 ;  /* 0x0000005e29297221 */ /* 0x000fe20000000000 */
[----:B-1----:R-:W-:Y:S01]  /*4c90*/  @!P6 FMUL R85, R85, R85 ;  /* 0x000000555555e220 */ /* 0x002fe20000400000 */
[----:B---3--:R-:W-:Y:S01]  /*4ca0*/  FADD R12, R32, R61 ;  /* 0x0000003d200c7221 */ /* 0x008fe20000000000 */
[----:B------:R-:W-:Y:S01]  /*4cb0*/  FADD R25, R25, R86 ;  /* 0x0000005619197221 */ /* 0x000fe20000000000 */
[----:B------:R-:W-:Y:S01]  /*4cc0*/  FADD R45, R45, R92 ;  /* 0x0000005c2d2d7221 */ /* 0x000fe20000000000 */
[----:B------:R-:W-:Y:S01]  /*4cd0*/  FADD R88, R56, R85 ;  /* 0x0000005538587221 */ /* 0x000fe20000000000 */
[----:B------:R-:W-:Y:S01]  /*4ce0*/  FADD R12, R12, R37 ;  /* 0x000000250c0c7221 */ /* 0x000fe20000000000 */
[----:B------:R-:W-:Y:S01]  /*4cf0*/  FADD R49, R49, R100 ;  /* 0x0000006431317221 */ /* 0x000fe20000000000 */
[----:B------:R-:W-:Y:S01]  /*4d00*/  FADD R53, R53, R102 ;  /* 0x0000006635357221 */ /* 0x000fe20000000000 */
[----:B----4-:R-:W-:Y:S01]  /*4d10*/  @!P5 FMUL R84, R84, R84 ;  /* 0x000000545454d220 */ /* 0x010fe20000400000 */
[----:B------:R-:W-:Y:S01]  /*4d20*/  FADD R29, R29, R88 ;  /* 0x000000581d1d7221 */ /* 0x000fe20000000000 */
[----:B------:R-:W-:Y:S01]  /*4d30*/  FADD R96, R96, R101 ;  /* 0x0000006560607221 */ /* 0x000fe20000000000 */
[----:B------:R-:W-:Y:S01]  /*4d40*/  FADD R98, R98, R103 ;  /* 0x0000006762627221 */ /* 0x000fe20000000000 */
[----:B------:R-:W-:Y:S01]  /*4d50*/  FADD R90, R57, R84 ;  /* 0x00000054395a7221 */ /* 0x000fe20000000000 */
[----:B------:R-:W-:Y:S01]  /*4d60*/  FADD R12, R12, R29 ;  /* 0x0000001d0c0c7221 */ /* 0x000fe20000000000 */
[----:B------:R-:W-:Y:S01]  /*4d70*/  F2FP.F16.F32.PACK_AB R37, R46, R43 ;  /* 0x0000002b2e25723e */ /* 0x000fe200000000ff */
[----:B------:R-:W-:Y:S01]  /*4d80*/  FADD R49, R49, R96 ;  /* 0x0000006031317221 */ /* 0x000fe20000000000 */
[----:B------:R-:W-:Y:S01]  /*4d90*/  FADD R90, R33, R90 ;  /* 0x0000005a215a7221 */ /* 0x000fe20000000000 */
[----:B------:R-:W-:Y:S01]  /*4da0*/  FADD R41, R41, R12 ;  /* 0x0000000c29297221 */ /* 0x000fe20000000000 */
[----:B------:R-:W-:Y:S01]  /*4db0*/  FADD R98, R53, R98 ;  /* 0x0000006235627221 */ /* 0x000fe20000000000 */
[----:B------:R-:W-:Y:S01]  /*4dc0*/  F2FP.F16.F32.PACK_AB R43, R55, R58 ;  /* 0x0000003a372b723e */ /* 0x000fe200000000ff */
[----:B------:R-:W-:Y:S01]  /*4dd0*/  FADD R90, R25, R90 ;  /* 0x0000005a195a7221 */ /* 0x000fe20000000000 */
[----:B------:R-:W-:Y:S01]  /*4de0*/  F2FP.F16.F32.PACK_AB R55, R79, R24 ;  /* 0x000000184f37723e */ /* 0x000fe200000000ff */
[----:B------:R-:W-:Y:S01]  /*4df0*/  FADD R12, R49, R98 ;  /* 0x00000062310c7221 */ /* 0x000fe20000000000 */
[----:B------:R-:W-:Y:S01]  /*4e00*/  F2FP.F16.F32.PACK_AB R25, R18, R13 ;  /* 0x0000000d1219723e */ /* 0x000fe200000000ff */
[----:B------:R-:W-:Y:S01]  /*4e10*/  FADD R90, R45, R90 ;  /* 0x0000005a2d5a7221 */ /* 0x000fe20000000000 */
[----:B------:R-:W-:-:S02]  /*4e20*/  F2FP.F16.F32.PACK_AB R27, R26, R27 ;  /* 0x0000001b1a1b723e */ /* 0x000fc400000000ff */
[----:B------:R-:W-:Y:S01]  /*4e30*/  F2FP.F16.F32.PACK_AB R33, R38, R35 ;  /* 0x000000232621723e */ /* 0x000fe200000000ff */
[----:B------:R-:W-:Y:S01]  /*4e40*/  FADD R13, R41, R90 ;  /* 0x0000005a290d7221 */ /* 0x000fe20000000000 */
[----:B------:R-:W-:Y:S02]  /*4e50*/  F2FP.F16.F32.PACK_AB R24, R83, R28 ;  /* 0x0000001c5318723e */ /* 0x000fe400000000ff */
[----:B------:R-:W-:Y:S02]  /*4e60*/  F2FP.F16.F32.PACK_AB R29, R30, R15 ;  /* 0x0000000f1e1d723e */ /* 0x000fe400000000ff */
[----:B------:R-:W-:Y:S02]  /*4e70*/  F2FP.F16.F32.PACK_AB R31, R34, R31 ;  /* 0x0000001f221f723e */ /* 0x000fe400000000ff */
[----:B------:R-:W-:Y:S02]  /*4e80*/  F2FP.F16.F32.PACK_AB R35, R42, R39 ;  /* 0x000000272a23723e */ /* 0x000fe400000000ff */
[----:B------:R-:W-:-:S02]  /*4e90*/  F2FP.F16.F32.PACK_AB R26, R87, R32 ;  /* 0x00000020571a723e */ /* 0x000fc400000000ff */
[----:B------:R-:W-:Y:S02]  /*4ea0*/  F2FP.F16.F32.PACK_AB R28, R89, R36 ;  /* 0x00000024591c723e */ /* 0x000fe400000000ff */
        /* <DEDUP_REMOVED lines=20> */
[----:B------:R-:W-:Y:S02]  /*4ff0*/  MOV R15, 0x2 ;  /* 0x00000002000f7802 */ /* 0x000fe40000000f00 */
[----:B------:R-:W-:-:S07]  /*5000*/  SHF.L.U32 R57, RZ, 0x1f, RZ ;  /* 0x0000001fff397819 */ /* 0x000fce00000006ff */
.L_x_23:
[----:B-1----:R1:W2:Y:S02]  /*5010*/  SYNCS.PHASECHK.TRANS64.TRYWAIT P1, [R2+URZ+0x1f808], R57 ;  /* 0x01f80839020075a7 */ /* 0x0022a4000802017f */
[----:B--2---:R-:W-:Y:S05]  /*5020*/  @!P1 NANOSLEEP.SYNCS 0x989680 ;  /* 0x009896800000995d */ /* 0x004fea0003900000 */
[----:B------:R-:W2:Y:S02]  /*5030*/  @!P1 SYNCS.PHASECHK.TRANS64 P1, [R2+URZ+0x1f808], R57 ;  /* 0x01f80839020095a7 */ /* 0x000ea4000802007f */
[----:B--2---:R-:W-:Y:S05]  /*5040*/  @!P1 BRA `(.L_x_23) ;  /* 0xfffffffc00f09947 */ /* 0x004fea000383ffff */
[----:B------:R-:W-:Y:S01]  /*5050*/  UIADD3 UR6, UR41, 0x700, URZ ;  /* 0x0000070029067890 */ /* 0x000fe2000fffe03f */
[----:B------:R-:W-:Y:S01]  /*5060*/  WARPGROUP.ARRIVE ;  /* 0x00000000000079c5 */ /* 0x000fe20000000000 */
[----:B------:R-:W-:Y:S01]  /*5070*/  UMOV UR7, 0xc0000010 ;  /* 0xc000001000077882 */ /* 0x000fe20000000000 */
[----:B------:R-:W-:Y:S01]  /*5080*/  UIADD3 UR8, UR41, 0x800, URZ ;  /* 0x0000080029087890 */ /* 0x000fe2000fffe03f */
[C---:B------:R-:W-:Y:S01]  /*5090*/  ISETP.GE.AND P1, PT, R151.reuse, 0x3, PT ;  /* 0x000000039700780c */ /* 0x040fe20003f26270 */
[----:B------:R-:W-:Y:S01]  /*50a0*/  UMOV UR15, 0xc0000010 ;  /* 0xc0000010000f7882 */ /* 0x000fe20000000000 */
[----:B------:R-:W-:Y:S01]  /*50b0*/  UIADD3 UR10, UR41, 0x900, URZ ;  /* 0x00000900290a7890 */ /* 0x000fe2000fffe03f */
[----:B------:R-:W-:Y:S01]  /*50c0*/  VIADD R18, R2, 0x1f820 ;  /* 0x0001f82002127836 */ /* 0x000fe20000000000 */
[----:B------:R-:W-:Y:S01]  /*50d0*/  UMOV UR11, 0xc0000010 ;  /* 0xc0000010000b7882 */ /* 0x000fe20000000000 */
[----:B------:R-:W-:Y:S01]  /*50e0*/  HGMMA.64x16x16.F32 R136, R24, gdesc[UR4].tnspB, RZ, !UPT, gsb0 ;  /* 0x4020000418887df0 */ /* 0x000fe2000c0008ff */
[----:B------:R-:W-:Y:S01]  /*50f0*/  UMOV UR14, UR8 ;  /* 0x00000008000e7c82 */ /* 0x000fe20008000000 */
[----:B------:R-:W-:Y:S01]  /*5100*/  UIADD3 UR12, UR41, 0xa00, URZ ;  /* 0x00000a00290c7890 */ /* 0x000fe2000fffe03f */
[----:B------:R-:W-:Y:S01]  /*5110*/  VIADD R14, R14, 0x80 ;  /* 0x000000800e0e7836 */ /* 0x000fe20000000000 */
[----:B------:R-:W-:Y:S01]  /*5120*/  UIADD3 UR6, UR41, 0xb00, URZ ;  /* 0x00000b0029067890 */ /* 0x000fe2000fffe03f */
[----:B------:R-:W-:Y:S01]  /*5130*/  IADD3 R151, R151, -0x1, RZ ;  /* 0xffffffff97977810 */ /* 0x000fe20007ffe0ff */
[----:B------:R-:W-:Y:S01]  /*5140*/  UMOV UR7, 0xc0000010 ;  /* 0xc000001000077882 */ /* 0x000fe20000000000 */
[----:B------:R-:W-:Y:S01]  /*5150*/  UIADD3 UR8, UR41, 0xc00, URZ ;  /* 0x00000c0029087890 */ /* 0x000fe2000fffe03f */
[----:B------:R-:W-:-:S02]  /*5160*/  WARPGROUP.DEPBAR.LE gsb0, 0x0 ;  /* 0x00008000000079c5 */ /* 0x000fc40000010000 */
[----:B------:R-:W-:-:S06]  /*5170*/  WARPGROUP.ARRIVE ;  /* 0x00000000000079c5 */ /* 0x000fcc0000000000 */
[----:B------:R-:W-:Y:S01]  /*5180*/  HGMMA.64x16x16.F32 R128, R24, gdesc[UR12].tnspB, RZ, !UPT, gsb0 ;  /* 0x4020000c18807df0 */ /* 0x000fe2000c0008ff */
[----:B------:R-:W-:Y:S01]  /*5190*/  UMOV UR14, UR12 ;  /* 0x0000000c000e7c82 */ /* 0x000fe20008000000 */
[----:B------:R-:W-:Y:S01]  /*51a0*/  UMOV UR15, 0xc0000010 ;  /* 0xc0000010000f7882 */ /* 0x000fe20000000000 */
[----:B------:R-:W-:Y:S01]  /*51b0*/  UIADD3 UR12, UR41, 0xa20, URZ ;  /* 0x00000a20290c7890 */ /* 0x000fe2000fffe03f */
[----:B------:R-:W-:Y:S02]  /*51c0*/  WARPGROUP.DEPBAR.LE gsb0, 0x0 ;  /* 0x00008000000079c5 */ /* 0x000fe40000010000 */
[----:B------:R-:W-:-:S06]  /*51d0*/  WARPGROUP.ARRIVE ;  /* 0x00000000000079c5 */ /* 0x000fcc0000000000 */
[----:B------:R-:W-:Y:S01]  /*51e0*/  HGMMA.64x16x16.F32 R120, R24, gdesc[UR8].tnspB, RZ, !UPT, gsb0 ;  /* 0x4020000818787df0 */ /* 0x000fe2000c0008ff */
[----:B------:R-:W-:Y:S01]  /*51f0*/  UIADD3 UR10, UR41, 0xd00, URZ ;  /* 0x00000d00290a7890 */ /* 0x000fe2000fffe03f */
[----:B------:R-:W-:Y:S01]  /*5200*/  UMOV UR11, 0xc0000010 ;  /* 0xc0000010000b7882 */ /* 0x000fe20000000000 */
[----:B------:R-:W-:Y:S02]  /*5210*/  WARPGROUP.DEPBAR.LE gsb0, 0x0 ;  /* 0x00008000000079c5 */ /* 0x000fe40000010000 */
[----:B------:R-:W-:-:S06]  /*5220*/  WARPGROUP.ARRIVE ;  /* 0x00000000000079c5 */ /* 0x000fcc0000000000 */
[----:B------:R-:W-:Y:S01]  /*5230*/  HGMMA.64x16x16.F32 R112, R24, gdesc[UR12].tnspB, RZ, !UPT, gsb0 ;  /* 0x4020000c18707df0 */ /* 0x000fe2000c0008ff */
[----:B------:R-:W-:Y:S02]  /*5240*/  UMOV UR15, 0xc0000010 ;  /* 0xc0000010000f7882 */ /* 0x000fe40000000000 */
[----:B------:R-:W-:Y:S02]  /*5250*/  WARPGROUP.DEPBAR.LE gsb0, 0x0 ;  /* 0x00008000000079c5 */ /* 0x000fe40000010000 */
[----:B------:R-:W-:-:S06]  /*5260*/  WARPGROUP.ARRIVE ;  /* 0x00000000000079c5 */ /* 0x000fcc0000000000 */
[----:B------:R-:W-:Y:S01]  /*5270*/  HGMMA.64x16x16.F32 R104, R24, gdesc[UR4].tnspB, RZ, !UPT, gsb0 ;  /* 0x4020000418687df0 */ /* 0x000fe2000c0008ff */
[----:B------:R-:W-:Y:S01]  /*5280*/  UMOV UR6, UR8 ;  /* 0x0000000800067c82 */ /* 0x000fe20008000000 */
[----:B------:R-:W-:Y:S01]  /*5290*/  UMOV UR7, 0xc0000010 ;  /* 0xc000001000077882 */ /* 0x000fe20000000000 */
[----:B------:R-:W-:-:S07]  /*52a0*/  UIADD3 UR8, UR41, 0x820, URZ ;  /* 0x0000082029087890 */ /* 0x000fce000fffe03f */
[----:B------:R-:W-:Y:S01]  /*52b0*/  UMOV UR14, UR8 ;  /* 0x00000008000e7c82 */ /* 0x000fe20008000000 */
        /* <DEDUP_REMOVED lines=9> */
[----:B------:R-:W-:Y:S01]  /*5350*/  UIADD3 UR10, UR41, 0x920, URZ ;  /* 0x00000920290a7890 */ /* 0x000fe2000fffe03f */
[----:B------:R-:W-:Y:S01]  /*5360*/  UMOV UR11, 0xc0000010 ;  /* 0xc0000010000b7882 */ /* 0x000fe20000000000 */
[----:B------:R-:W-:Y:S02]  /*5370*/  WARPGROUP.DEPBAR.LE gsb0, 0x0 ;  /* 0x00008000000079c5 */ /* 0x000fe40000010000 */
[----:B------:R-:W-:Y:S01]  /*5380*/  WARPGROUP.ARRIVE ;  /* 0x00000000000079c5 */ /* 0x000fe20000000000 */
[----:B------:R-:W-:-:S05]  /*5390*/  PRMT R24, RZ, 0x654, R18 ;  /* 0x00000654ff187816 */ /* 0x000fca0000000012 */
[----:B------:R-:W-:Y:S01]  /*53a0*/  HGMMA.64x16x16.F32 R136, R28, gdesc[UR4].tnspB, R136, gsb0 ;  /* 0x402000041c887df0 */ /* 0x000fe20008000888 */
[----:B------:R-:W-:Y:S01]  /*53b0*/  UIADD3 UR6, UR41, 0xb20, URZ ;  /* 0x00000b2029067890 */ /* 0x000fe2000fffe03f */
[----:B------:R-:W-:Y:S01]  /*53c0*/  UMOV UR7, 0xc0000010 ;  /* 0xc000001000077882 */ /* 0x000fe20000000000 */
[----:B------:R-:W-:Y:S02]  /*53d0*/  WARPGROUP.DEPBAR.LE gsb0, 0x0 ;  /* 0x00008000000079c5 */ /* 0x000fe40000010000 */
[----:B------:R-:W-:-:S06]  /*53e0*/  WARPGROUP.ARRIVE ;  /* 0x00000000000079c5 */ /* 0x000fcc0000000000 */
[----:B------:R-:W-:Y:S01]  /*53f0*/  HGMMA.64x16x16.F32 R128, R28, gdesc[UR12].tnspB, R128, gsb0 ;  /* 0x4020000c1c807df0 */ /* 0x000fe20008000880 */
[----:B------:R-:W-:Y:S01]  /*5400*/  UMOV UR14, UR12 ;  /* 0x0000000c000e7c82 */ /* 0x000fe20008000000 */
[----:B------:R-:W-:Y:S01]  /*5410*/  UMOV UR15, 0xc0000010 ;  /* 0xc0000010000f7882 */ /* 0x000fe20000000000 */
[----:B------:R-:W-:Y:S01]  /*5420*/  UIADD3 UR12, UR41, 0xa40, URZ ;  /* 0x00000a40290c7890 */ /* 0x000fe2000fffe03f */
[----:B------:R-:W-:Y:S02]  /*5430*/  WARPGROUP.DEPBAR.LE gsb0, 0x0 ;  /* 0x00008000000079c5 */ /* 0x000fe40000010000 */
[----:B------:R-:W-:-:S06]  /*5440*/  WARPGROUP.ARRIVE ;  /* 0x00000000000079c5 */ /* 0x000fcc0000000000 */
[----:B------:R-:W-:Y:S01]  /*5450*/  HGMMA.64x16x16.F32 R120, R28, gdesc[UR8].tnspB, R120, gsb0 ;  /* 0x402000081c787df0 */ /* 0x000fe20008000878 */
[----:B------:R-:W-:Y:S01]  /*5460*/  UIADD3 UR10, UR41, 0xd20, URZ ;  /* 0x00000d20290a7890 */ /* 0x000fe2000fffe03f */
[----:B------:R-:W-:Y:S01]  /*5470*/  UMOV UR11, 0xc0000010 ;  /* 0xc0000010000b7882 */ /* 0x000fe20000000000 */
[----:B------:R-:W-:Y:S02]  /*5480*/  WARPGROUP.DEPBAR.LE gsb0, 0x0 ;  /* 0x00008000000079c5 */ /* 0x000fe40000010000 */
[----:B------:R-:W-:-:S06]  /*5490*/  WARPGROUP.ARRIVE ;  /* 0x00000000000079c5 */ /* 0x000fcc0000000000 */
[----:B------:R-:W-:Y:S01]  /*54a0*/  HGMMA.64x16x16.F32 R112, R28, gdesc[UR12].tnspB, R112, gsb0 ;  /* 0x4020000c1c707df0 */ /* 0x000fe20008000870 */
[----:B------:R-:W-:Y:S02]  /*54b0*/  UMOV UR15, 0xc0000010 ;  /* 0xc0000010000f7882 */ /* 0x000fe40000000000 */
[----:B------:R-:W-:Y:S02]  /*54c0*/  WARPGROUP.DEPBAR.LE gsb0, 0x0 ;  /* 0x00008000000079c5 */ /* 0x000fe40000010000 */
[----:B------:R-:W-:-:S06]  /*54d0*/  WARPGROUP.ARRIVE ;  /* 0x00000000000079c5 */ /* 0x000fcc0000000000 */
[----:B------:R-:W-:Y:S01]  /*54e0*/  HGMMA.64x16x16.F32 R104, R28, gdesc[UR4].tnspB, R104, gsb0 ;  /* 0x402000041c687df0 */ /* 0x000fe20008000868 */
[----:B------:R-:W-:Y:S01]  /*54f0*/  UMOV UR6, UR8 ;  /* 0x0000000800067c82 */ /* 0x000fe20008000000 */
[----:B------:R-:W-:Y:S01]  /*5500*/  UMOV UR7, 0xc0000010 ;  /* 0xc000001000077882 */ /* 0x000fe20000000000 */
[----:B------:R-:W-:-:S07]  /*5510*/  UIADD3 UR8, UR41, 0x840, URZ ;  /* 0x0000084029087890 */ /* 0x000fce000fffe03f */
[----:B------:R-:W-:Y:S01]  /*5520*/  UMOV UR14, UR8 ;  /* 0x00000008000e7c82 */ /* 0x000fe20008000000 */
        /* <DEDUP_REMOVED lines=218> */
[----:B------:R-:W-:Y:S03]  /*62d0*/  HGMMA.64x16x16.F32 R112, R52, gdesc[UR12].tnspB, R112, gsb0 ;  /* 0x4020000c34707df0 */ /* 0x000fe60008000870 */
[----:B------:R-:W-:Y:S02]  /*62e0*/  WARPGROUP.DEPBAR.LE gsb0, 0x0 ;  /* 0x00008000000079c5 */ /* 0x000fe40000010000 */
[----:B------:R-:W-:-:S06]  /*62f0*/  WARPGROUP.ARRIVE ;  /* 0x00000000000079c5 */ /* 0x000fcc0000000000 */
[----:B------:R-:W-:Y:S01]  /*6300*/  HGMMA.64x16x16.F32 R104, R52, gdesc[UR4].tnspB, R104, gsb0 ;  /* 0x4020000434687df0 */ /* 0x000fe20008000868 */
[----:B------:R-:W-:Y:S01]  /*6310*/  UMOV UR6, UR8 ;  /* 0x0000000800067c82 */ /* 0x000fe20008000000 */
[----:B------:R-:W-:Y:S01]  /*6320*/  UMOV UR7, 0xc0000010 ;  /* 0xc000001000077882 */ /* 0x000fe20000000000 */
[----:B------:R-:W-:Y:S02]  /*6330*/  WARPGROUP.DEPBAR.LE gsb0, 0x0 ;  /* 0x00008000000079c5 */ /* 0x000fe40000010000 */
[----:B------:R-:W-:-:S06]  /*6340*/  WARPGROUP.ARRIVE ;  /* 0x00000000000079c5 */ /* 0x000fcc0000000000 */
[----:B------:R-:W-:Y:S03]  /*6350*/  HGMMA.64x16x16.F32 R96, R52, gdesc[UR4].tnspB, R96, gsb0 ;  /* 0x4020000434607df0 */ /* 0x000fe60008000860 */
[----:B------:R-:W-:Y:S02]  /*6360*/  WARPGROUP.DEPBAR.LE gsb0, 0x0 ;  /* 0x00008000000079c5 */ /* 0x000fe40000010000 */
[----:B------:R-:W-:-:S06]  /*6370*/  WARPGROUP.ARRIVE ;  /* 0x00000000000079c5 */ /* 0x000fcc0000000000 */
[----:B------:R-:W-:Y:S03]  /*6380*/  HGMMA.64x16x16.F32 R88, R52, gdesc[UR8].tnspB, R88, gsb0 ;  /* 0x4020000834587df0 */ /* 0x000fe60008000858 */
[----:B------:R-:W-:Y:S02]  /*6390*/  WARPGROUP.DEPBAR.LE gsb0, 0x0 ;  /* 0x00008000000079c5 */ /* 0x000fe40000010000 */
[----:B------:R2:W-:Y:S01]  /*63a0*/  SYNCS.ARRIVE.TRANS64.RED.A1T0 RZ, [R24+URZ], RZ ;  /* 0x000000ff18ff79a7 */ /* 0x0005e2000810043f */
[----:B------:R-:W-:Y:S05]  /*63b0*/  @!P1 BRA `(.L_x_24) ;  /* 0x0000004400ac9947 */ /* 0x000fea0003800000 */
[----:B------:R-:W-:Y:S01]  /*63c0*/  IMAD.MOV.U32 R155, RZ, RZ, R19 ;  /* 0x000000ffff9b7224 */ /* 0x000fe200078e0013 */
[----:B------:R-:W-:Y:S01]  /*63d0*/  MOV R150, R151 ;  /* 0x0000009700967202 */ /* 0x000fe20000000f00 */
[----:B------:R-:W-:Y:S01]  /*63e0*/  IMAD.MOV.U32 R153, RZ, RZ, R17 ;  /* 0x000000ffff997224 */ /* 0x000fe200078e0011 */
[----:B------:R-:W-:Y:S01]  /*63f0*/  MOV R4, RZ ;  /* 0x000000ff00047202 */ /* 0x000fe20000000f00 */
[----:B------:R-:W-:Y:S02]  /*6400*/  IMAD.MOV.U32 R15, RZ, RZ, 0x2 ;  /* 0x00000002ff0f7424 */ /* 0x000fe400078e00ff */
[----:B------:R-:W-:-:S07]  /*6410*/  IMAD.MOV.U32 R7, RZ, RZ, 0x1 ;  /* 0x00000001ff077424 */ /* 0x000fce00078e00ff */
.L_x_36:
[C---:B------:R-:W-:Y:S01]  /*6420*/  ISETP.GT.AND P1, PT, R150.reuse, 0x2, PT ;  /* 0x000000029600780c */ /* 0x040fe20003f24270 */
[----:B------:R-:W-:Y:S01]  /*6430*/  VIADD R150, R150, 0xffffffff ;  /* 0xffffffff96967836 */ /* 0x000fe20000000000 */
[----:B------:R-:W-:Y:S01]  /*6440*/  SHF.L.U32 R17, R4, 0x1f, RZ ;  /* 0x0000001f04117819 */ /* 0x000fe200000006ff */
[----:B--2---:R-:W-:-:S10]  /*6450*/  IMAD R24, R15, 0x8, R2 ;  /* 0x000000080f187824 */ /* 0x004fd400078e0202 */
.L_x_25:
[----:B--2---:R2:W3:Y:S02]  /*6460*/  SYNCS.PHASECHK.TRANS64.TRYWAIT P2, [R24+URZ+0x1f800], R17 ;  /* 0x01f80011180075a7 */ /* 0x0044e4000804017f */
[----:B---3--:R-:W-:Y:S05]  /*6470*/  @!P2 NANOSLEEP.SYNCS 0x989680 ;  /* 0x009896800000a95d */ /* 0x008fea0003900000 */
[----:B------:R-:W3:Y:S02]  /*6480*/  @!P2 SYNCS.PHASECHK.TRANS64 P2, [R24+URZ+0x1f800], R17 ;  /* 0x01f800111800a5a7 */ /* 0x000ee4000804007f */
[----:B---3--:R-:W-:Y:S05]  /*6490*/  @!P2 BRA `(.L_x_25) ;  /* 0xfffffffc00f0a947 */ /* 0x008fea000383ffff */
[----:B------:R-:W-:Y:S05]  /*64a0*/  WARPSYNC.ALL ;  /* 0x0000000000007948 */ /* 0x000fea0003800000 */
[----:B------:R-:W-:Y:S01]  /*64b0*/  R2UR UR6, R15 ;  /* 0x000000000f0672ca */ /* 0x000fe200000e0000 */
[----:B-12---:R-:W-:Y:S01]  /*64c0*/  WARPGROUP.ARRIVE ;  /* 0x00000000000079c5 */ /* 0x006fe20000000000 */
[----:B------:R-:W-:Y:S01]  /*64d0*/  R2UR UR24, R148 ;  /* 0x00000000941872ca */ /* 0x000fe200000e0000 */
[----:B------:R-:W-:Y:S01]  /*64e0*/  UMOV UR27, 0xc0000010 ;  /* 0xc0000010001b7882 */ /* 0x000fe20000000000 */
        /* <DEDUP_REMOVED lines=9> */
[----:B------:R-:W-:Y:S01]  /*6580*/  UIMAD UR6, UR6, 0x700, UR40 ;  /* 0x00000700060678a4 */ /* 0x000fe2000f8e0228 */
[----:B------:R-:W-:Y:S01]  /*6590*/  R2UR UR12, R22 ;  /* 0x00000000160c72ca */ /* 0x000fe200000e0000 */
[----:B------:R-:W-:Y:S01]  /*65a0*/  UMOV UR47, 0xc0000010 ;  /* 0xc0000010002f7882 */ /* 0x000fe20000000000 */
[----:B------:R-:W-:Y:S01]  /*65b0*/  R2UR UR13, R23 ;  /* 0x00000000170d72ca */ /* 0x000fe200000e0000 */
[----:B------:R-:W-:Y:S01]  /*65c0*/  UIADD3 UR7, UR6, 0x100, URZ ;  /* 0x0000010006077890 */ /* 0x000fe2000fffe03f */
[----:B------:R-:W-:Y:S01]  /*65d0*/  R2UR UR8, R20 ;  /* 0x00000000140872ca */ /* 0x000fe200000e0000 */
[----:B------:R-:W-:Y:S01]  /*65e0*/  UIADD3 UR46, UR6, 0x500, URZ ;  /* 0x00000500062e7890 */ /* 0x000fe2000fffe03f */
[----:B------:R-:W-:Y:S01]  /*65f0*/  R2UR UR9, R21 ;  /* 0x00000000150972ca */ /* 0x000fe200000e0000 */
[----:B------:R-:W-:Y:S01]  /*6600*/  UMOV UR26, UR6 ;  /* 0x00000006001a7c82 */ /* 0x000fe20008000000 */
[----:B------:R-:W-:Y:S01]  /*6610*/  ISETP.NE.AND P2, PT, R10, RZ, PT ;  /* 0x000000ff0a00720c */ /* 0x000fe20003f45270 */
[----:B------:R-:W-:Y:S01]  /*6620*/  HGMMA.64x128x16.F32 R24, gdesc[UR24], RZ, !UPT, gsb0 ;  /* 0x01e00000181879f0 */ /* 0x000fe2000c0008ff */
[----:B------:R-:W-:Y:S01]  /*6630*/  UMOV UR22, UR7 ;  /* 0x0000000700167c82 */ /* 0x000fe20008000000 */
[----:B------:R-:W-:-:S07]  /*6640*/  UIADD3 UR7, UR6, 0x200, URZ ;  /* 0x0000020006077890 */ /* 0x000fce000fffe03f */
[----:B------:R-:W-:Y:S01]  /*6650*/  UMOV UR18, UR7 ;  /* 0x0000000700127c82 */ /* 0x000fe20008000000 */
[----:B------:R-:W-:-:S07]  /*6660*/  UIADD3 UR7, UR6, 0x300, URZ ;  /* 0x0000030006077890 */ /* 0x000fce000fffe03f */
[----:B------:R-:W-:Y:S01]  /*6670*/  UMOV UR14, UR7 ;  /* 0x00000007000e7c82 */ /* 0x000fe20008000000 */
[----:B------:R-:W-:Y:S02]  /*6680*/  UIADD3 UR7, UR6, 0x400, URZ ;  /* 0x0000040006077890 */ /* 0x000fe4000fffe03f */
[----:B------:R-:W-:-:S05]  /*6690*/  UIADD3 UR6, UR6, 0x600, URZ ;  /* 0x0000060006067890 */ /* 0x000fca000fffe03f */
[----:B------:R-:W-:Y:S01]  /*66a0*/  UMOV UR10, UR7 ;  /* 0x00000007000a7c82 */ /* 0x000fe20008000000 */
[----:B------:R-:W-:Y:S01]  /*66b0*/  UMOV UR7, 0xc0000010 ;  /* 0xc000001000077882 */ /* 0x000fe20000000000 */
[----:B------:R-:W-:Y:S02]  /*66c0*/  WARPGROUP.DEPBAR.LE gsb0, 0x0 ;  /* 0x00008000000079c5 */ /* 0x000fe40000010000 */
[----:B------:R-:W-:-:S06]  /*66d0*/  WARPGROUP.ARRIVE ;  /* 0x00000000000079c5 */ /* 0x000fcc0000000000 */
[----:B------:R-:W-:Y:S03]  /*66e0*/  HGMMA.64x128x16.F32 R24, gdesc[UR20], R24, gsb0 ;  /* 0x01e00000141879f0 */ /* 0x000fe60008000818 */
[----:B------:R-:W-:Y:S02]  /*66f0*/  WARPGROUP.DEPBAR.LE gsb0, 0x0 ;  /* 0x00008000000079c5 */ /* 0x000fe40000010000 */
[----:B------:R-:W-:-:S07]  /*6700*/  WARPGROUP.ARRIVE ;  /* 0x00000000000079c5 */ /* 0x000fce0000000000 */
        /* <DEDUP_REMOVED lines=14> */
[----:B------:R-:W-:Y:S05]  /*67f0*/  @P2 BRA `(.L_x_26) ;  /* 0x0000000400282947 */ /* 0x000fea0003800000 */
[----:B------:R-:W-:-:S13]  /*6800*/  ISETP.LT.OR P3, PT, R8, 0x1, !P0 ;  /* 0x000000010800780c */ /* 0x000fda0004761670 */
[----:B------:R-:W-:Y:S05]  /*6810*/  @P3 BRA `(.L_x_27) ;  /* 0x00000004001c3947 */ /* 0x000fea0003800000 */
[----:B------:R-:W-:Y:S02]  /*6820*/  ISETP.NE.AND P4, PT, R0, RZ, PT ;  /* 0x000000ff0000720c */ /* 0x000fe40003f85270 */
[----:B------:R-:W-:Y:S02]  /*6830*/  LEA R17, R5, R2, 0x3 ;  /* 0x0000000205117211 */ /* 0x000fe400078e18ff */
[----:B------:R-:W-:-:S09]  /*6840*/  SHF.L.U32 R152, R6, 0x1f, RZ ;  /* 0x0000001f06987819 */ /* 0x000fd200000006ff */
.L_x_28:
        /* <DEDUP_REMOVED lines=10> */
.L_x_29:
        /* <DEDUP_REMOVED lines=9> */
[----:B------:R-:W-:Y:S01]  /*6980*/  VIADD R5, R5, 0x1 ;  /* 0x0000000105057836 */ /* 0x000fe20000000000 */
[----:B------:R-:W-:Y:S01]  /*6990*/  UMOV UR58, URZ ;  /* 0x0000003f003a7c82 */ /* 0x000fe20008000000 */
[----:B------:R-:W-:Y:S01]  /*69a0*/  UMOV UR50, 0x10 ;  /* 0x0000001000327882 */ /* 0x000fe20000000000 */
[----:B------:R-:W-:Y:S01]  /*69b0*/  UMOV UR52, UR60 ;  /* 0x0000003c00347c82 */ /* 0x000fe20008000000 */
[----:B------:R-:W-:Y:S01]  /*69c0*/  UMOV UR53, UR61 ;  /* 0x0000003d00357c82 */ /* 0x000fe20008000000 */
[----:B------:R-:W-:Y:S01]  /*69d0*/  UIADD3 UR57, UR57, 0x1f800, URZ ;  /* 0x0001f80039397890 */ /* 0x000fe2000fffe03f */
[----:B------:R-:W-:Y:S01]  /*69e0*/  ISETP.NE.AND P3, PT, R5, 0x4, PT ;  /* 0x000000040500780c */ /* 0x000fe20003f65270 */
[----:B------:R-:W-:-:S02]  /*69f0*/  USHF.L.U32 UR59, UR59, 0x7, URZ ;  /* 0x000000073b3b7899 */ /* 0x000fc4000800063f */
        /* <DEDUP_REMOVED lines=8> */
[----:B------:R-:W-:Y:S01]  /*6a80*/  UMOV UR10, 0x20 ;  /* 0x00000020000a7882 */ /* 0x000fe20000000000 */
[----:B------:R-:W-:Y:S01]  /*6a90*/  UMOV UR12, UR60 ;  /* 0x0000003c000c7c82 */ /* 0x000fe20008000000 */
[----:B------:R-:W-:Y:S01]  /*6aa0*/  UMOV UR13, UR61 ;  /* 0x0000003d000d7c82 */ /* 0x000fe20008000000 */
        /* <DEDUP_REMOVED lines=30> */
.L_x_27:
[----:B------:R-:W-:-:S07]  /*6c90*/  IADD3 R8, R8, -0x1, RZ ;  /* 0xffffffff08087810 */ /* 0x000fce0007ffe0ff */
.L_x_26:
[----:B------:R-:W-:Y:S01]  /*6ca0*/  VIADD R15, R15, 0x1 ;  /* 0x000000010f0f7836 */ /* 0x000fe20000000000 */
[----:B------:R-:W-:Y:S05]  /*6cb0*/  WARPSYNC.ALL ;  /* 0x0000000000007948 */ /* 0x000fea0003800000 */
[----:B------:R-:W-:-:S04]  /*6cc0*/  ISETP.NE.AND P3, PT, R15, 0x4, PT ;  /* 0x000000040f00780c */ /* 0x000fc80003f65270 */
[----:B------:R-:W-:Y:S02]  /*6cd0*/  SEL R17, RZ, 0x1, P3 ;  /* 0x00000001ff117807 */ /* 0x000fe40001800000 */
[----:B------:R-:W-:Y:S02]  /*6ce0*/  SEL R15, R15, RZ, P3 ;  /* 0x000000ff0f0f7207 */ /* 0x000fe40001800000 */
[----:B------:R-:W-:Y:S02]  /*6cf0*/  LOP3.LUT R4, R4, R17, RZ, 0x3c, !PT ;  /* 0x0000001104047212 */ /* 0x000fe400078e3cff */
[----:B------:R-:W-:Y:S01]  /*6d00*/  FMNMX R152, R24, R155, !PT ;  /* 0x0000009b18987209 */ /* 0x000fe20007800000 */
[----:B------:R-:W-:Y:S01]  /*6d10*/  ULDC UR6, c[0x0][0x604] ;  /* 0x0001810000067ab9 */ /* 0x000fe20000000800 */
[----:B------:R-:W-:Y:S02]  /*6d20*/  FMNMX R154, R26, R153, !PT ;  /* 0x000000991a9a7209 */ /* 0x000fe40007800000 */
[----:B------:R-:W-:-:S02]  /*6d30*/  FMNMX R17, R25, R152, !PT ;  /* 0x0000009819117209 */ /* 0x000fc40007800000 */
[----:B------:R-:W-:Y:S02]  /*6d40*/  FMNMX R19, R27, R154, !PT ;  /* 0x0000009a1b137209 */ /* 0x000fe40007800000 */
[----:B------:R-:W-:Y:S02]  /*6d50*/  FMNMX R152, R28, R17, !PT ;  /* 0x000000111c987209 */ /* 0x000fe40007800000 */
[----:B------:R-:W-:Y:S02]  /*6d60*/  FMNMX R154, R30, R19, !PT ;  /* 0x000000131e9a7209 */ /* 0x000fe40007800000 */
[----:B------:R-:W-:Y:S02]  /*6d70*/  FMNMX R17, R29, R152, !PT ;  /* 0x000000981d117209 */ /* 0x000fe40007800000 */
        /* <DEDUP_REMOVED lines=56> */
[----:B------:R-:W-:-:S03]  /*7100*/  FMNMX R151, R87, R154, !PT ;  /* 0x0000009a57977209 */ /* 0x000fc60007800000 */
[----:B------:R-:W1:Y:S04]  /*7110*/  SHFL.BFLY PT, R17, R152, 0x1, 0x1f ;  /* 0x0c201f0098117f89 */ /* 0x000e6800000e0000 */
[----:B------:R-:W2:Y:S01]  /*7120*/  SHFL.BFLY PT, R154, R151, 0x1, 0x1f ;  /* 0x0c201f00979a7f89 */ /* 0x000ea200000e0000 */
[----:B-1----:R-:W-:Y:S02]  /*7130*/  FMNMX R157, R152, R17, !PT ;  /* 0x00000011989d7209 */ /* 0x002fe40007800000 */
[----:B--2---:R-:W-:-:S03]  /*7140*/  FMNMX R158, R151, R154, !PT ;  /* 0x0000009a979e7209 */ /* 0x004fc60007800000 */
[----:B------:R-:W1:Y:S04]  /*7150*/  SHFL.BFLY PT, R154, R157, 0x2, 0x1f ;  /* 0x0c401f009d9a7f89 */ /* 0x000e6800000e0000 */
[----:B------:R-:W2:Y:S01]  /*7160*/  SHFL.BFLY PT, R17, R158, 0x2, 0x1f ;  /* 0x0c401f009e117f89 */ /* 0x000ea200000e0000 */
[----:B-1----:R-:W-:Y:S01]  /*7170*/  FMNMX R19, R157, R154, !PT ;  /* 0x0000009a9d137209 */ /* 0x002fe20007800000 */
[C---:B------:R-:W-:Y:S01]  /*7180*/  IMAD R157, R7.reuse, 0x8, R18 ;  /* 0x00000008079d7824 */ /* 0x040fe200078e0212 */
[----:B------:R-:W-:Y:S02]  /*7190*/  IADD3 R7, R7, 0x1, RZ ;  /* 0x0000000107077810 */ /* 0x000fe40007ffe0ff */
[----:B--2---:R-:W-:Y:S01]  /*71a0*/  FMNMX R17, R158, R17, !PT ;  /* 0x000000119e117209 */ /* 0x004fe20007800000 */
[----:B------:R-:W-:Y:S01]  /*71b0*/  IMAD R158, R15, 0x8, R2 ;  /* 0x000000080f9e7824 */ /* 0x000fe200078e0202 */
[----:B------:R-:W-:-:S02]  /*71c0*/  FSETP.NEU.AND P3, PT, R19, -INF , PT ;  /* 0xff8000001300780b */ /* 0x000fc40003f6d000 */
[----:B------:R-:W-:Y:S02]  /*71d0*/  FSETP.NEU.AND P4, PT, R17, -INF , PT ;  /* 0xff8000001100780b */ /* 0x000fe40003f8d000 */
[----:B------:R-:W-:Y:S02]  /*71e0*/  FSEL R154, R19, RZ, P3 ;  /* 0x000000ff139a7208 */ /* 0x000fe40001800000 */
[----:B------:R-:W-:Y:S02]  /*71f0*/  FSEL R156, R17, RZ, P4 ;  /* 0x000000ff119c7208 */ /* 0x000fe40002000000 */
[----:B------:R-:W-:Y:S01]  /*7200*/  PRMT R157, RZ, 0x654, R157 ;  /* 0x00000654ff9d7816 */ /* 0x000fe2000000009d */
[----:B------:R-:W-:Y:S02]  /*7210*/  FADD R151, -R154, R155 ;  /* 0x0000009b9a977221 */ /* 0x000fe40000000100 */
[----:B------:R-:W-:Y:S01]  /*7220*/  FADD R152, -R156, R153 ;  /* 0x000000999c987221 */ /* 0x000fe20000000100 */
[----:B------:R1:W-:Y:S01]  /*7230*/  SYNCS.ARRIVE.TRANS64.RED.A1T0 RZ, [R157+URZ], RZ ;  /* 0x000000ff9dff79a7 */ /* 0x0003e2000810043f */
[----:B------:R-:W-:-:S02]  /*7240*/  FMUL R153, R151, UR6 ;  /* 0x0000000697997c20 */ /* 0x000fc40008400000 */
[----:B------:R-:W-:-:S03]  /*7250*/  FMUL R155, R152, UR6 ;  /* 0x00000006989b7c20 */ /* 0x000fc60008400000 */
[----:B------:R-:W-:Y:S02]  /*7260*/  FSETP.GEU.AND P3, PT, R153, -126, PT ;  /* 0xc2fc00009900780b */ /* 0x000fe40003f6e000 */
[----:B------:R-:W-:Y:S02]  /*7270*/  FSETP.GEU.AND P4, PT, R155, -126, PT ;  /* 0xc2fc00009b00780b */ /* 0x000fe40003f8e000 */
[----:B-1----:R-:W-:-:S09]  /*7280*/  SHF.L.U32 R157, R4, 0x1f, RZ ;  /* 0x0000001f049d7819 */ /* 0x002fd200000006ff */
[----:B------:R-:W-:Y:S02]  /*7290*/  @!P3 FMUL R153, R153, 0.5 ;  /* 0x3f0000009999b820 */ /* 0x000fe40000400000 */
[----:B------:R-:W-:Y:S02]  /*72a0*/  @!P4 FMUL R155, R155, 0.5 ;  /* 0x3f0000009b9bc820 */ /* 0x000fe40000400000 */
[----:B------:R-:W1:Y:S08]  /*72b0*/  MUFU.EX2 R152, R153 ;  /* 0x0000009900987308 */ /* 0x000e700000000800 */
[----:B------:R-:W2:Y:S01]  /*72c0*/  MUFU.EX2 R151, R155 ;  /* 0x0000009b00977308 */ /* 0x000ea20000000800 */
[----:B-1----:R-:W-:Y:S01]  /*72d0*/  @!P3 FMUL R152, R152, R152 ;  /* 0x000000989898b220 */ /* 0x002fe20000400000 */
[----:B------:R-:W-:-:S03]  /*72e0*/  ISETP.NE.AND P3, PT, R7, 0x4, PT ;  /* 0x000000040700780c */ /* 0x000fc60003f65270 */
[-C--:B------:R-:W-:Y:S01]  /*72f0*/  FMUL R136, R136, R152.reuse ;  /* 0x0000009888887220 */ /* 0x080fe20000400000 */
[-C--:B------:R-:W-:Y:S01]  /*7300*/  FMUL R137, R137, R152.reuse ;  /* 0x0000009889897220 */ /* 0x080fe20000400000 */
[-C--:B------:R-:W-:Y:S01]  /*7310*/  FMUL R140, R140, R152.reuse ;  /* 0x000000988c8c7220 */ /* 0x080fe20000400000 */
[-C--:B------:R-:W-:Y:S01]  /*7320*/  FMUL R141, R141, R152.reuse ;  /* 0x000000988d8d7220 */ /* 0x080fe20000400000 */
[----:B--2---:R-:W-:Y:S01]  /*7330*/  @!P4 FMUL R151, R151, R151 ;  /* 0x000000979797c220 */ /* 0x004fe20000400000 */
[-C--:B------:R-:W-:Y:S01]  /*7340*/  FMUL R128, R128, R152.reuse ;  /* 0x0000009880807220 */ /* 0x080fe20000400000 */
        /* <DEDUP_REMOVED lines=22> */
[----:B------:R-:W-:Y:S01]  /*74b0*/  FMUL R93, R93, R152 ;  /* 0x000000985d5d7220 */ /* 0x000fe20000400000 */
        /* <DEDUP_REMOVED lines=27> */
[----:B------:R-:W-:-:S07]  /*7670*/  FMUL R95, R95, R151 ;  /* 0x000000975f5f7220 */ /* 0x000fce0000400000 */
.L_x_30:
[----:B-1----:R1:W2:Y:S02]  /*7680*/  SYNCS.PHASECHK.TRANS64.TRYWAIT P4, [R158+URZ+0x1f800], R157 ;  /* 0x01f8009d9e0075a7 */ /* 0x0022a4000808017f */
[----:B--2---:R-:W-:Y:S05]  /*7690*/  @!P4 NANOSLEEP.SYNCS 0x989680 ;  /* 0x009896800000c95d */ /* 0x004fea0003900000 */
[----:B------:R-:W2:Y:S02]  /*76a0*/  @!P4 SYNCS.PHASECHK.TRANS64 P4, [R158+URZ+0x1f800], R157 ;  /* 0x01f8009d9e00c5a7 */ /* 0x000ea4000808007f */
[----:B--2---:R-:W-:Y:S05]  /*76b0*/  @!P4 BRA `(.L_x_30) ;  /* 0xfffffffc00f0c947 */ /* 0x004fea000383ffff */
[----:B------:R-:W-:Y:S01]  /*76c0*/  ULDC UR7, c[0x0][0x604] ;  /* 0x0001810000077ab9 */ /* 0x000fe20000000800 */
[----:B------:R-:W-:Y:S01]  /*76d0*/  R2UR UR6, R15 ;  /* 0x000000000f0672ca */ /* 0x000fe200000e0000 */
[----:B------:R-:W-:Y:S01]  /*76e0*/  FMUL R153, R154, UR7 ;  /* 0x000000079a997c20 */ /* 0x000fe20008400000 */
[----:B------:R-:W-:Y:S01]  /*76f0*/  UMOV UR19, 0xc0000010 ;  /* 0xc000001000137882 */ /* 0x000fe20000000000 */
[----:B------:R-:W-:Y:S01]  /*7700*/  UMOV UR11, 0xc0000010 ;  /* 0xc0000010000b7882 */ /* 0x000fe20000000000 */
[----:B------:R-:W-:Y:S01]  /*7710*/  UMOV UR15, 0xc0000010 ;  /* 0xc0000010000f7882 */ /* 0x000fe20000000000 */
[--C-:B------:R-:W-:Y:S01]  /*7720*/  FFMA R24, R24, UR7, -R153.reuse ;  /* 0x0000000718187c23 */ /* 0x100fe20008000899 */
[--C-:B-1----:R-:W-:Y:S01]  /*7730*/  FFMA R157, R25, UR7, -R153.reuse ;  /* 0x00000007199d7c23 */ /* 0x102fe20008000899 */
[--C-:B------:R-:W-:Y:S01]  /*7740*/  FFMA R29, R29, UR7, -R153.reuse ;  /* 0x000000071d1d7c23 */ /* 0x100fe20008000899 */
[--C-:B------:R-:W-:Y:S01]  /*7750*/  FFMA R158, R28, UR7, -R153.reuse ;  /* 0x000000071c9e7c23 */ /* 0x100fe20008000899 */
[--C-:B------:R-:W-:Y:S01]  /*7760*/  FFMA R36, R36, UR7, -R153.reuse ;  /* 0x0000000724247c23 */ /* 0x100fe20008000899 */
[----:B------:R-:W-:Y:S01]  /*7770*/  FSETP.GEU.AND P6, PT, R24, -126, PT ;  /* 0xc2fc00001800780b */ /* 0x000fe20003fce000 */
[--C-:B------:R-:W-:Y:S01]  /*7780*/  FFMA R37, R37, UR7, -R153.reuse ;  /* 0x0000000725257c23 */ /* 0x100fe20008000899 */
[----:B------:R-:W-:Y:S01]  /*7790*/  FSETP.GEU.AND P5, PT, R157, -126, PT ;  /* 0xc2fc00009d00780b */ /* 0x000fe20003fae000 */
[--C-:B------:R-:W-:Y:S01]  /*77a0*/  FFMA R40, R40, UR7, -R153.reuse ;  /* 0x0000000728287c23 */ /* 0x100fe20008000899 */
[----:B------:R-:W-:Y:S01]  /*77b0*/  FSETP.GEU.AND P4, PT, R158, -126, PT ;  /* 0xc2fc00009e00780b */ /* 0x000fe20003f8e000 */
[--C-:B------:R-:W-:Y:S01]  /*77c0*/  FFMA R41, R41, UR7, -R153.reuse ;  /* 0x0000000729297c23 */ /* 0x100fe20008000899 */
[--C-:B------:R-:W-:Y:S01]  /*77d0*/  FFMA R45, R45, UR7, -R153.reuse ;  /* 0x000000072d2d7c23 */ /* 0x100fe20008000899 */
[--C-:B------:R-:W-:Y:S01]  /*77e0*/  FFMA R44, R44, UR7, -R153.reuse ;  /* 0x000000072c2c7c23 */ /* 0x100fe20008000899 */
[--C-:B------:R-:W-:Y:S01]  /*77f0*/  FFMA R48, R48, UR7, -R153.reuse ;  /* 0x0000000730307c23 */ /* 0x100fe20008000899 */
[--C-:B------:R-:W-:Y:S01]  /*7800*/  FFMA R49, R49, UR7, -R153.reuse ;  /* 0x0000000731317c23 */ /* 0x100fe20008000899 */
[--C-:B------:R-:W-:Y:S01]  /*7810*/  FFMA R52, R52, UR7, -R153.reuse ;  /* 0x0000000734347c23 */ /* 0x100fe20008000899 */
[--C-:B------:R-:W-:Y:S01]  /*7820*/  FFMA R53, R53, UR7, -R153.reuse ;  /* 0x0000000735357c23 */ /* 0x100fe20008000899 */
[--C-:B------:R-:W-:Y:S01]  /*7830*/  FFMA R57, R57, UR7, -R153.reuse ;  /* 0x0000000739397c23 */ /* 0x100fe20008000899 */
[----:B------:R-:W-:Y:S01]  /*7840*/  @!P6 FMUL R24, R24, 0.5 ;  /* 0x3f0000001818e820 */ /* 0x000fe20000400000 */
[--C-:B------:R-:W-:Y:S01]  /*7850*/  FFMA R60, R60, UR7, -R153.reuse ;  /* 0x000000073c3c7c23 */ /* 0x100fe20008000899 */
[----:B------:R-:W-:Y:S01]  /*7860*/  @!P5 FMUL R157, R157, 0.5 ;  /* 0x3f0000009d9dd820 */ /* 0x000fe20000400000 */
[----:B------:R-:W-:Y:S01]  /*7870*/  UIMAD UR6, UR6, 0x700, UR41 ;  /* 0x00000700060678a4 */ /* 0x000fe2000f8e0229 */
[----:B------:R1:W2:Y:S01]  /*7880*/  MUFU.EX2 R25, R24 ;  /* 0x0000001800197308 */ /* 0x0002a20000000800 */
[----:B------:R-:W-:Y:S01]  /*7890*/  @!P4 FMUL R158, R158, 0.5 ;  /* 0x3f0000009e9ec820 */ /* 0x000fe20000400000 */
[--C-:B------:R-:W-:Y:S01]  /*78a0*/  FFMA R68, R68, UR7, -R153.reuse ;  /* 0x0000000744447c23 */ /* 0x100fe20008000899 */
[--C-:B------:R-:W-:Y:S01]  /*78b0*/  FFMA R69, R69, UR7, -R153.reuse ;  /* 0x0000000745457c23 */ /* 0x100fe20008000899 */
[--C-:B------:R-:W-:Y:S01]  /*78c0*/  FFMA R72, R72, UR7, -R153.reuse ;  /* 0x0000000748487c23 */ /* 0x100fe20008000899 */
[--C-:B------:R-:W-:Y:S01]  /*78d0*/  FFMA R73, R73, UR7, -R153.reuse ;  /* 0x0000000749497c23 */ /* 0x100fe20008000899 */
[--C-:B------:R-:W-:Y:S01]  /*78e0*/  FFMA R76, R76, UR7, -R153.reuse ;  /* 0x000000074c4c7c23 */ /* 0x100fe20008000899 */
[--C-:B------:R-:W-:Y:S01]  /*78f0*/  FFMA R77, R77, UR7, -R153.reuse ;  /* 0x000000074d4d7c23 */ /* 0x100fe20008000899 */
[----:B------:R3:W4:Y:S01]  /*7900*/  MUFU.EX2 R154, R157 ;  /* 0x0000009d009a7308 */ /* 0x0007220000000800 */
[----:B-1----:R-:W-:Y:S01]  /*7910*/  FMUL R24, R156, UR7 ;  /* 0x000000079c187c20 */ /* 0x002fe20008400000 */
[--C-:B------:R-:W-:Y:S01]  /*7920*/  FFMA R80, R80, UR7, -R153.reuse ;  /* 0x0000000750507c23 */ /* 0x100fe20008000899 */
[--C-:B------:R-:W-:Y:S01]  /*7930*/  FFMA R81, R81, UR7, -R153.reuse ;  /* 0x0000000751517c23 */ /* 0x100fe20008000899 */
[--C-:B------:R-:W-:Y:S01]  /*7940*/  FFMA R84, R84, UR7, -R153.reuse ;  /* 0x0000000754547c23 */ /* 0x100fe20008000899 */
[--C-:B------:R-:W-:Y:S01]  /*7950*/  FFMA R26, R26, UR7, -R24.reuse ;  /* 0x000000071a1a7c23 */ /* 0x100fe20008000818 */
[--C-:B------:R-:W-:Y:S01]  /*7960*/  FFMA R30, R30, UR7, -R24.reuse ;  /* 0x000000071e1e7c23 */ /* 0x100fe20008000818 */
[--C-:B------:R-:W-:Y:S01]  /*7970*/  FFMA R159, R27, UR7, -R24.reuse ;  /* 0x000000071b9f7c23 */ /* 0x100fe20008000818 */
[----:B------:R1:W5:Y:S01]  /*7980*/  MUFU.EX2 R28, R158 ;  /* 0x0000009e001c7308 */ /* 0x0003620000000800 */
[----:B--2---:R-:W-:Y:S01]  /*7990*/  @!P6 FMUL R25, R25, R25 ;  /* 0x000000191919e220 */ /* 0x004fe20000400000 */
[----:B------:R-:W-:Y:S01]  /*79a0*/  FSETP.GEU.AND P6, PT, R29, -126, PT ;  /* 0xc2fc00001d00780b */ /* 0x000fe20003fce000 */
[--C-:B------:R-:W-:Y:S01]  /*79b0*/  FFMA R31, R31, UR7, -R24.reuse ;  /* 0x000000071f1f7c23 */ /* 0x100fe20008000818 */
[----:B---3--:R-:W-:Y:S01]  /*79c0*/  FFMA R157, R32, UR7, -R153 ;  /* 0x00000007209d7c23 */ /* 0x008fe20008000899 */
[--C-:B------:R-:W-:Y:S01]  /*79d0*/  FFMA R35, R35, UR7, -R24.reuse ;  /* 0x0000000723237c23 */ /* 0x100fe20008000818 */
[--C-:B------:R-:W-:Y:S01]  /*79e0*/  FFMA R42, R42, UR7, -R24.reuse ;  /* 0x000000072a2a7c23 */ /* 0x100fe20008000818 */
[--C-:B------:R-:W-:Y:S01]  /*79f0*/  FFMA R43, R43, UR7, -R24.reuse ;  /* 0x000000072b2b7c23 */ /* 0x100fe20008000818 */
[--C-:B------:R-:W-:Y:S01]  /*7a00*/  FFMA R46, R46, UR7, -R24.reuse ;  /* 0x000000072e2e7c23 */ /* 0x100fe20008000818 */
[----:B----4-:R-:W-:Y:S01]  /*7a10*/  @!P5 FMUL R154, R154, R154 ;  /* 0x0000009a9a9ad220 */ /* 0x010fe20000400000 */
[----:B------:R-:W-:Y:S01]  /*7a20*/  FSETP.GEU.AND P5, PT, R26, -126, PT ;  /* 0xc2fc00001a00780b */ /* 0x000fe20003fae000 */
[--C-:B-1----:R-:W-:Y:S01]  /*7a30*/  FFMA R158, R34, UR7, -R24.reuse ;  /* 0x00000007229e7c23 */ /* 0x102fe20008000818 */
[--C-:B------:R-:W-:Y:S01]  /*7a40*/  FFMA R47, R47, UR7, -R24.reuse ;  /* 0x000000072f2f7c23 */ /* 0x100fe20008000818 */
[--C-:B------:R-:W-:Y:S01]  /*7a50*/  FFMA R54, R54, UR7, -R24.reuse ;  /* 0x0000000736367c23 */ /* 0x100fe20008000818 */
[--C-:B------:R-:W-:Y:S01]  /*7a60*/  FFMA R55, R55, UR7, -R24.reuse ;  /* 0x0000000737377c23 */ /* 0x100fe20008000818 */
[----:B------:R-:W-:Y:S01]  /*7a70*/  @!P6 FMUL R29, R29, 0.5 ;  /* 0x3f0000001d1de820 */ /* 0x000fe20000400000 */
[--C-:B------:R-:W-:Y:S01]  /*7a80*/  FFMA R58, R58, UR7, -R24.reuse ;  /* 0x000000073a3a7c23 */ /* 0x100fe20008000818 */
[----:B-----5:R-:W-:Y:S01]  /*7a90*/  @!P4 FMUL R28, R28, R28 ;  /* 0x0000001c1c1cc220 */ /* 0x020fe20000400000 */
[----:B------:R-:W-:Y:S01]  /*7aa0*/  FSETP.GEU.AND P4, PT, R159, -126, PT ;  /* 0xc2fc00009f00780b */ /* 0x000fe20003f8e000 */
[----:B------:R-:W1:Y:S01]  /*7ab0*/  MUFU.EX2 R155, R29 ;  /* 0x0000001d009b7308 */ /* 0x000e620000000800 */
[----:B------:R-:W-:Y:S01]  /*7ac0*/  FFMA R13, R152, R13, R25 ;  /* 0x0000000d980d7223 */ /* 0x000fe20000000019 */
[--C-:B------:R-:W-:Y:S01]  /*7ad0*/  FFMA R59, R59, UR7, -R24.reuse ;  /* 0x000000073b3b7c23 */ /* 0x100fe20008000818 */
[----:B------:R-:W-:Y:S01]  /*7ae0*/  FFMA R66, R66, UR7, -R24 ;  /* 0x0000000742427c23 */ /* 0x000fe20008000818 */
[----:B------:R-:W-:Y:S01]  /*7af0*/  @!P5 FMUL R26, R26, 0.5 ;  /* 0x3f0000001a1ad820 */ /* 0x000fe20000400000 */
[----:B------:R-:W-:Y:S01]  /*7b00*/  FADD R13, R13, R154 ;  /* 0x0000009a0d0d7221 */ /* 0x000fe20000000000 */
[--C-:B------:R-:W-:Y:S01]  /*7b10*/  FFMA R67, R67, UR7, -R24.reuse ;  /* 0x0000000743437c23 */ /* 0x100fe20008000818 */
[--C-:B------:R-:W-:Y:S01]  /*7b20*/  FFMA R70, R70, UR7, -R24.reuse ;  /* 0x0000000746467c23 */ /* 0x100fe20008000818 */
[----:B------:R2:W3:Y:S01]  /*7b30*/  MUFU.EX2 R156, R26 ;  /* 0x0000001a009c7308 */ /* 0x0004e20000000800 */
[--C-:B------:R-:W-:Y:S01]  /*7b40*/  FFMA R71, R71, UR7, -R24.reuse ;  /* 0x0000000747477c23 */ /* 0x100fe20008000818 */
[--C-:B------:R-:W-:Y:S01]  /*7b50*/  FFMA R74, R74, UR7, -R24.reuse ;  /* 0x000000074a4a7c23 */ /* 0x100fe20008000818 */
[--C-:B------:R-:W-:Y:S01]  /*7b60*/  FFMA R75, R75, UR7, -R24.reuse ;  /* 0x000000074b4b7c23 */ /* 0x100fe20008000818 */
[----:B------:R-:W-:Y:S01]  /*7b70*/  @!P4 FMUL R159, R159, 0.5 ;  /* 0x3f0000009f9fc820 */ /* 0x000fe20000400000 */
[--C-:B------:R-:W-:Y:S01]  /*7b80*/  FFMA R78, R78, UR7, -R24.reuse ;  /* 0x000000074e4e7c23 */ /* 0x100fe20008000818 */
[--C-:B------:R-:W-:Y:S01]  /*7b90*/  FFMA R79, R79, UR7, -R24.reuse ;  /* 0x000000074f4f7c23 */ /* 0x100fe20008000818 */
[--C-:B------:R-:W-:Y:S01]  /*7ba0*/  FFMA R82, R82, UR7, -R24.reuse ;  /* 0x0000000752527c23 */ /* 0x100fe20008000818 */
[----:B------:R4:W5:Y:S01]  /*7bb0*/  MUFU.EX2 R27, R159 ;  /* 0x0000009f001b7308 */ /* 0x0009620000000800 */
[----:B-1----:R-:W-:Y:S01]  /*7bc0*/  @!P6 FMUL R155, R155, R155 ;  /* 0x0000009b9b9be220 */ /* 0x002fe20000400000 */
[----:B------:R-:W-:Y:S01]  /*7bd0*/  FSETP.GEU.AND P6, PT, R30, -126, PT ;  /* 0xc2fc00001e00780b */ /* 0x000fe20003fce000 */
[--C-:B--2---:R-:W-:Y:S01]  /*7be0*/  FFMA R26, R33, UR7, -R153.reuse ;  /* 0x00000007211a7c23 */ /* 0x104fe20008000899 */
[--C-:B------:R-:W-:Y:S01]  /*7bf0*/  FFMA R83, R83, UR7, -R24.reuse ;  /* 0x0000000753537c23 */ /* 0x100fe20008000818 */
[--C-:B------:R-:W-:Y:S01]  /*7c00*/  FFMA R86, R86, UR7, -R24.reuse ;  /* 0x0000000756567c23 */ /* 0x100fe20008000818 */
[--C-:B------:R-:W-:Y:S01]  /*7c10*/  FFMA R87, R87, UR7, -R24.reuse ;  /* 0x0000000757577c23 */ /* 0x100fe20008000818 */
[----:B------:R-:W-:Y:S01]  /*7c20*/  FFMA R85, R85, UR7, -R153 ;  /* 0x0000000755557c23 */ /* 0x000fe20008000899 */
[----:B------:R-:W-:Y:S01]  /*7c30*/  UIADD3 UR8, UR6, 0x100, URZ ;  /* 0x0000010006087890 */ /* 0x000fe2000fffe03f */
[----:B---3--:R-:W-:Y:S01]  /*7c40*/  @!P5 FMUL R156, R156, R156 ;  /* 0x0000009c9c9cd220 */ /* 0x008fe20000400000 */
[----:B------:R-:W-:Y:S01]  /*7c50*/  FSETP.GEU.AND P5, PT, R31, -126, PT ;  /* 0xc2fc00001f00780b */ /* 0x000fe20003fae000 */
[----:B----4-:R-:W-:Y:S01]  /*7c60*/  FFMA R159, R39, UR7, -R24 ;  /* 0x00000007279f7c23 */ /* 0x010fe20008000818 */
[----:B------:R-:W-:Y:S01]  /*7c70*/  UIADD3 UR10, UR6, 0x200, URZ ;  /* 0x00000200060a7890 */ /* 0x000fe2000fffe03f */
[----:B------:R-:W-:Y:S01]  /*7c80*/  SEL R7, R7, RZ, P3 ;  /* 0x000000ff07077207 */ /* 0x000fe20001800000 */
[----:B------:R-:W-:Y:S01]  /*7c90*/  UIADD3 UR12, UR6, 0x300, URZ ;  /* 0x00000300060c7890 */ /* 0x000fe2000fffe03f */
[----:B------:R-:W-:Y:S01]  /*7ca0*/  @!P6 FMUL R30, R30, 0.5 ;  /* 0x3f0000001e1ee820 */ /* 0x000fe20000400000 */
[----:B------:R-:W-:Y:S01]  /*7cb0*/  UMOV UR18, UR8 ;  /* 0x0000000800127c82 */ /* 0x000fe20008000000 */
[----:B-----5:R-:W-:Y:S01]  /*7cc0*/  @!P4 FMUL R27, R27, R27 ;  /* 0x0000001b1b1bc220 */ /* 0x020fe20000400000 */
[----:B------:R-:W-:Y:S01]  /*7cd0*/  FSETP.GEU.AND P4, PT, R157, -126, PT ;  /* 0xc2fc00009d00780b */ /* 0x000fe20003f8e000 */
[----:B------:R-:W1:Y:S01]  /*7ce0*/  MUFU.EX2 R29, R30 ;  /* 0x0000001e001d7308 */ /* 0x000e620000000800 */
[----:B------:R-:W-:Y:S01]  /*7cf0*/  UIADD3 UR14, UR6, 0x400, URZ ;  /* 0x00000400060e7890 */ /* 0x000fe2000fffe03f */
[----:B------:R-:W-:Y:S01]  /*7d00*/  IADD3 R15, R15, 0x1, RZ ;  /* 0x000000010f0f7810 */ /* 0x000fe20007ffe0ff */
[----:B------:R-:W-:Y:S01]  /*7d10*/  UIADD3 UR16, UR6, 0x500, URZ ;  /* 0x0000050006107890 */ /* 0x000fe2000fffe03f */
[----:B------:R-:W-:Y:S01]  /*7d20*/  @!P5 FMUL R31, R31, 0.5 ;  /* 0x3f0000001f1fd820 */ /* 0x000fe20000400000 */
[----:B------:R-:W-:Y:S01]  /*7d30*/  UIADD3 UR8, UR6, 0x600, URZ ;  /* 0x0000060006087890 */ /* 0x000fe2000fffe03f */
[----:B------:R-:W-:-:S02]  /*7d40*/  UMOV UR23, 0xc0000010 ;  /* 0xc000001000177882 */ /* 0x000fc40000000000 */
[----:B------:R-:W2:Y:S04]  /*7d50*/  MUFU.EX2 R32, R31 ;  /* 0x0000001f00207308 */ /* 0x000ea80000000800 */
[----:B------:R-:W-:-:S04]  /*7d60*/  @!P4 FMUL R157, R157, 0.5 ;  /* 0x3f0000009d9dc820 */ /* 0x000fc80000400000 */
[----:B------:R-:W3:Y:S01]  /*7d70*/  MUFU.EX2 R33, R157 ;  /* 0x0000009d00217308 */ /* 0x000ee20000000800 */
[----:B-1----:R-:W-:Y:S01]  /*7d80*/  @!P6 FMUL R29, R29, R29 ;  /* 0x0000001d1d1de220 */ /* 0x002fe20000400000 */
[----:B------:R-:W-:Y:S01]  /*7d90*/  FSETP.GEU.AND P6, PT, R26, -126, PT ;  /* 0xc2fc00001a00780b */ /* 0x000fe20003fce000 */
[----:B--2---:R-:W-:Y:S01]  /*7da0*/  @!P5 FMUL R32, R32, R32 ;  /* 0x000000202020d220 */ /* 0x004fe20000400000 */
[----:B------:R-:W-:-:S11]  /*7db0*/  FSETP.GEU.AND P5, PT, R158, -126, PT ;  /* 0xc2fc00009e00780b */ /* 0x000fd60003fae000 */
[----:B------:R-:W-:Y:S01]  /*7dc0*/  @!P6 FMUL R26, R26, 0.5 ;  /* 0x3f0000001a1ae820 */ /* 0x000fe20000400000 */
[----:B---3--:R-:W-:Y:S01]  /*7dd0*/  @!P4 FMUL R33, R33, R33 ;  /* 0x000000212121c220 */ /* 0x008fe20000400000 */
[----:B------:R-:W-:Y:S02]  /*7de0*/  FSETP.GEU.AND P4, PT, R35, -126, PT ;  /* 0xc2fc00002300780b */ /* 0x000fe40003f8e000 */
[----:B------:R1:W2:Y:S01]  /*7df0*/  MUFU.EX2 R34, R26 ;  /* 0x0000001a00227308 */ /* 0x0002a20000000800 */
[----:B------:R-:W-:-:S07]  /*7e00*/  @!P5 FMUL R158, R158, 0.5 ;  /* 0x3f0000009e9ed820 */ /* 0x000fce0000400000 */
[----:B------:R-:W3:Y:S01]  /*7e10*/  MUFU.EX2 R157, R158 ;  /* 0x0000009e009d7308 */ /* 0x000ee20000000800 */
[----:B-1----:R-:W-:Y:S02]  /*7e20*/  FFMA R26, R38, UR7, -R24 ;  /* 0x00000007261a7c23 */ /* 0x002fe40008000818 */
[----:B------:R-:W-:-:S05]  /*7e30*/  @!P4 FMUL R35, R35, 0.5 ;  /* 0x3f0000002323c820 */ /* 0x000fca0000400000 */
[----:B------:R-:W1:Y:S01]  /*7e40*/  MUFU.EX2 R30, R35 ;  /* 0x00000023001e7308 */ /* 0x000e620000000800 */
[----:B--2---:R-:W-:Y:S01]  /*7e50*/  @!P6 FMUL R34, R34, R34 ;  /* 0x000000222222e220 */ /* 0x004fe20000400000 */
[----:B------:R-:W-:Y:S01]  /*7e60*/  FSETP.GEU.AND P6, PT, R36, -126, PT ;  /* 0xc2fc00002400780b */ /* 0x000fe20003fce000 */
[----:B---3--:R-:W-:Y:S01]  /*7e70*/  @!P5 FMUL R157, R157, R157 ;  /* 0x0000009d9d9dd220 */ /* 0x008fe20000400000 */
[----:B------:R-:W-:-:S11]  /*7e80*/  FSETP.GEU.AND P5, PT, R37, -126, PT ;  /* 0xc2fc00002500780b */ /* 0x000fd60003fae000 */
[----:B------:R-:W-:Y:S01]  /*7e90*/  @!P6 FMUL R36, R36, 0.5 ;  /* 0x3f0000002424e820 */ /* 0x000fe20000400000 */
[----:B-1----:R-:W-:Y:S01]  /*7ea0*/  @!P4 FMUL R30, R30, R30 ;  /* 0x0000001e1e1ec220 */ /* 0x002fe20000400000 */
[----:B------:R-:W-:Y:S02]  /*7eb0*/  FSETP.GEU.AND P4, PT, R26, -126, PT ;  /* 0xc2fc00001a00780b */ /* 0x000fe40003f8e000 */
[----:B------:R-:W1:Y:S01]  /*7ec0*/  MUFU.EX2 R31, R36 ;  /* 0x00000024001f7308 */ /* 0x000e620000000800 */
[----:B------:R-:W-:-:S07]  /*7ed0*/  @!P5 FMUL R37, R37, 0.5 ;  /* 0x3f0000002525d820 */ /* 0x000fce0000400000 */
[----:B------:R-:W2:Y:S03]  /*7ee0*/  MUFU.EX2 R38, R37 ;  /* 0x0000002500267308 */ /* 0x000ea60000000800 */
[----:B------:R-:W-:-:S05]  /*7ef0*/  @!P4 FMUL R26, R26, 0.5 ;  /* 0x3f0000001a1ac820 */ /* 0x000fca0000400000 */
[----:B------:R3:W4:Y:S01]  /*7f00*/  MUFU.EX2 R36, R26 ;  /* 0x0000001a00247308 */ /* 0x0007220000000800 */
[----:B-1----:R-:W-:Y:S01]  /*7f10*/  @!P6 FMUL R31, R31, R31 ;  /* 0x0000001f1f1fe220 */ /* 0x002fe20000400000 */
[----:B------:R-:W-:Y:S01]  /*7f20*/  FSETP.GEU.AND P6, PT, R159, -126, PT ;  /* 0xc2fc00009f00780b */ /* 0x000fe20003fce000 */
[----:B--2---:R-:W-:Y:S01]  /*7f30*/  @!P5 FMUL R38, R38, R38 ;  /* 0x000000262626d220 */ /* 0x004fe20000400000 */
[----:B------:R-:W-:Y:S01]  /*7f40*/  FSETP.GEU.AND P5, PT, R40, -126, PT ;  /* 0xc2fc00002800780b */ /* 0x000fe20003fae000 */
[----:B---3--:R-:W-:-:S10]  /*7f50*/  FFMA R26, R50, UR7, -R24 ;  /* 0x00000007321a7c23 */ /* 0x008fd40008000818 */
[----:B------:R-:W-:Y:S01]  /*7f60*/  @!P6 FMUL R159, R159, 0.5 ;  /* 0x3f0000009f9fe820 */ /* 0x000fe20000400000 */
[----:B----4-:R-:W-:Y:S01]  /*7f70*/  @!P4 FMUL R36, R36, R36 ;  /* 0x000000242424c220 */ /* 0x010fe20000400000 */
[----:B------:R-:W-:Y:S02]  /*7f80*/  FSETP.GEU.AND P4, PT, R41, -126, PT ;  /* 0xc2fc00002900780b */ /* 0x000fe40003f8e000 */
[----:B------:R-:W1:Y:S01]  /*7f90*/  MUFU.EX2 R39, R159 ;  /* 0x0000009f00277308 */ /* 0x000e620000000800 */
[----:B------:R-:W-:-:S07]  /*7fa0*/  @!P5 FMUL R40, R40, 0.5 ;  /* 0x3f0000002828d820 */ /* 0x000fce0000400000 */
[----:B------:R-:W2:Y:S03]  /*7fb0*/  MUFU.EX2 R158, R40 ;  /* 0x00000028009e7308 */ /* 0x000ea60000000800 */
[----:B------:R-:W-:-:S05]  /*7fc0*/  @!P4 FMUL R41, R41, 0.5 ;  /* 0x3f0000002929c820 */ /* 0x000fca0000400000 */
        /* <DEDUP_REMOVED lines=8> */
[----:B------:R-:W1:Y:S01]  /*8050*/  MUFU.EX2 R159, R42 ;  /* 0x0000002a009f7308 */ /* 0x000e620000000800 */
[----:B------:R-:W-:-:S07]  /*8060*/  @!P5 FMUL R43, R43, 0.5 ;  /* 0x3f0000002b2bd820 */ /* 0x000fce0000400000 */
[----:B------:R2:W3:Y:S03]  /*8070*/  MUFU.EX2 R40, R43 ;  /* 0x0000002b00287308 */ /* 0x0004e60000000800 */
[----:B------:R-:W-:-:S05]  /*8080*/  @!P4 FMUL R44, R44, 0.5 ;  /* 0x3f0000002c2cc820 */ /* 0x000fca0000400000 */
[----:B------:R-:W4:Y:S01]  /*8090*/  MUFU.EX2 R42, R44 ;  /* 0x0000002c002a7308 */ /* 0x000f220000000800 */
[----:B-1----:R-:W-:Y:S01]  /*80a0*/  @!P6 FMUL R159, R159, R159 ;  /* 0x0000009f9f9fe220 */ /* 0x002fe20000400000 */
[----:B------:R-:W-:Y:S01]  /*80b0*/  FSETP.GEU.AND P6, PT, R45, -126, PT ;  /* 0xc2fc00002d00780b */ /* 0x000fe20003fce000 */
[----:B--2---:R-:W-:Y:S01]  /*80c0*/  FFMA R43, R51, UR7, -R24 ;  /* 0x00000007332b7c23 */ /* 0x004fe20008000818 */
[----:B---3--:R-:W-:Y:S01]  /*80d0*/  @!P5 FMUL R40, R40, R40 ;  /* 0x000000282828d220 */ /* 0x008fe20000400000 */
[----:B------:R-:W-:-:S10]  /*80e0*/  FSETP.GEU.AND P5, PT, R46, -126, PT ;  /* 0xc2fc00002e00780b */ /* 0x000fd40003fae000 */
[----:B------:R-:W-:Y:S01]  /*80f0*/  @!P6 FMUL R45, R45, 0.5 ;  /* 0x3f0000002d2de820 */ /* 0x000fe20000400000 */
[----:B----4-:R-:W-:Y:S01]  /*8100*/  @!P4 FMUL R42, R42, R42 ;  /* 0x0000002a2a2ac220 */ /* 0x010fe20000400000 */
        /* <DEDUP_REMOVED lines=43> */
[----:B------:R4:W5:Y:S01]  /*83c0*/  MUFU.EX2 R54, R26 ;  /* 0x0000001a00367308 */ /* 0x0009620000000800 */
[----:B-1----:R-:W-:Y:S01]  /*83d0*/  @!P6 FMUL R47, R47, R47 ;  /* 0x0000002f2f2fe220 */ /* 0x002fe20000400000 */
[----:B------:R-:W-:Y:S01]  /*83e0*/  FSETP.GEU.AND P6, PT, R57, -126, PT ;  /* 0xc2fc00003900780b */ /* 0x000fe20003fce000 */
[----:B--2---:R-:W-:Y:S01]  /*83f0*/  FFMA R55, R62, UR7, -R24 ;  /* 0x000000073e377c23 */ /* 0x004fe20008000818 */
[----:B---3--:R-:W-:Y:S01]  /*8400*/  @!P5 FMUL R56, R56, R56 ;  /* 0x000000383838d220 */ /* 0x008fe20000400000 */
[----:B------:R-:W-:Y:S01]  /*8410*/  FSETP.GEU.AND P5, PT, R58, -126, PT ;  /* 0xc2fc00003a00780b */ /* 0x000fe20003fae000 */
[----:B----4-:R-:W-:-:S09]  /*8420*/  FADD R26, R13, R28 ;  /* 0x0000001c0d1a7221 */ /* 0x010fd20000000000 */
[----:B------:R-:W-:Y:S01]  /*8430*/  @!P6 FMUL R57, R57, 0.5 ;  /* 0x3f0000003939e820 */ /* 0x000fe20000400000 */
[----:B------:R-:W-:Y:S01]  /*8440*/  FADD R62, R26, R155 ;  /* 0x0000009b1a3e7221 */ /* 0x000fe20000000000 */
[----:B------:R-:W-:Y:S01]  /*8450*/  F2FP.F16.F32.PACK_AB R26, R155, R28 ;  /* 0x0000001c9b1a723e */ /* 0x000fe200000000ff */
[----:B-----5:R-:W-:Y:S01]  /*8460*/  @!P4 FMUL R54, R54, R54 ;  /* 0x000000363636c220 */ /* 0x020fe20000400000 */
[----:B------:R1:W2:Y:S01]  /*8470*/  MUFU.EX2 R43, R57 ;  /* 0x00000039002b7308 */ /* 0x0002a20000000800 */
[----:B------:R-:W-:Y:S01]  /*8480*/  FSETP.GEU.AND P4, PT, R59, -126, PT ;  /* 0xc2fc00003b00780b */ /* 0x000fe20003f8e000 */
[----:B------:R-:W-:-:S06]  /*8490*/  @!P5 FMUL R58, R58, 0.5 ;  /* 0x3f0000003a3ad820 */ /* 0x000fcc0000400000 */
[----:B------:R3:W4:Y:S01]  /*84a0*/  MUFU.EX2 R52, R58 ;  /* 0x0000003a00347308 */ /* 0x0007220000000800 */
[----:B-1----:R-:W-:Y:S01]  /*84b0*/  FFMA R57, R64, UR7, -R153 ;  /* 0x0000000740397c23 */ /* 0x002fe20008000899 */
[----:B------:R-:W-:-:S04]  /*84c0*/  FFMA R64, R151, R12, R156 ;  /* 0x0000000c97407223 */ /* 0x000fc8000000009c */
[----:B------:R-:W-:Y:S01]  /*84d0*/  FADD R64, R64, R27 ;  /* 0x0000001b40407221 */ /* 0x000fe20000000000 */
[----:B------:R-:W-:Y:S01]  /*84e0*/  @!P4 FMUL R59, R59, 0.5 ;  /* 0x3f0000003b3bc820 */ /* 0x000fe20000400000 */
[----:B--2---:R-:W-:Y:S01]  /*84f0*/  @!P6 FMUL R43, R43, R43 ;  /* 0x0000002b2b2be220 */ /* 0x004fe20000400000 */
[----:B------:R-:W-:Y:S01]  /*8500*/  FSETP.GEU.AND P6, PT, R60, -126, PT ;  /* 0xc2fc00003c00780b */ /* 0x000fe20003fce000 */
[----:B---3--:R-:W-:Y:S01]  /*8510*/  FFMA R58, R63, UR7, -R24 ;  /* 0x000000073f3a7c23 */ /* 0x008fe20008000818 */
[----:B------:R-:W-:Y:S01]  /*8520*/  F2FP.F16.F32.PACK_AB R24, R154, R25 ;  /* 0x000000199a18723e */ /* 0x000fe200000000ff */
[----:B------:R-:W1:Y:S01]  /*8530*/  MUFU.EX2 R49, R59 ;  /* 0x0000003b00317308 */ /* 0x000e620000000800 */
[----:B------:R-:W-:Y:S02]  /*8540*/  F2FP.F16.F32.PACK_AB R25, R27, R156 ;  /* 0x0000009c1b19723e */ /* 0x000fe400000000ff */
[----:B------:R-:W-:Y:S01]  /*8550*/  F2FP.F16.F32.PACK_AB R27, R32, R29 ;  /* 0x0000001d201b723e */ /* 0x000fe200000000ff */
[----:B----4-:R-:W-:Y:S01]  /*8560*/  @!P5 FMUL R52, R52, R52 ;  /* 0x000000343434d220 */ /* 0x010fe20000400000 */
[----:B------:R-:W-:Y:S01]  /*8570*/  FSETP.GEU.AND P5, PT, R46, -126, PT ;  /* 0xc2fc00002e00780b */ /* 0x000fe20003fae000 */
[----:B------:R-:W-:Y:S01]  /*8580*/  FADD R29, R64, R29 ;  /* 0x0000001d401d7221 */ /* 0x000fe20000000000 */
[----:B------:R-:W-:-:S03]  /*8590*/  WARPGROUP.ARRIVE ;  /* 0x00000000000079c5 */ /* 0x000fc60000000000 */
[----:B------:R-:W-:Y:S01]  /*85a0*/  @!P6 FMUL R60, R60, 0.5 ;  /* 0x3f0000003c3ce820 */ /* 0x000fe20000400000 */
[----:B------:R-:W-:-:S03]  /*85b0*/  FADD R32, R29, R32 ;  /* 0x000000201d207221 */ /* 0x000fc60000000000 */
[----:B------:R2:W3:Y:S01]  /*85c0*/  MUFU.EX2 R53, R60 ;  /* 0x0000003c00357308 */ /* 0x0004e20000000800 */
[----:B------:R-:W-:Y:S01]  /*85d0*/  FADD R29, R32, R157 ;  /* 0x0000009d201d7221 */ /* 0x000fe20000000000 */
[----:B-1----:R-:W-:Y:S01]  /*85e0*/  @!P4 FMUL R49, R49, R49 ;  /* 0x000000313131c220 */ /* 0x002fe20000400000 */
[----:B------:R-:W-:Y:S01]  /*85f0*/  FSETP.GEU.AND P4, PT, R55, -126, PT ;  /* 0xc2fc00003700780b */ /* 0x000fe20003f8e000 */
[----:B------:R-:W-:Y:S01]  /*8600*/  @!P5 FMUL R46, R46, 0.5 ;  /* 0x3f0000002e2ed820 */ /* 0x000fe20000400000 */
[----:B------:R-:W-:Y:S01]  /*8610*/  FADD R29, R29, R30 ;  /* 0x0000001e1d1d7221 */ /* 0x000fe20000000000 */
[----:B--2---:R-:W-:Y:S01]  /*8620*/  FFMA R60, R65, UR7, -R153 ;  /* 0x00000007413c7c23 */ /* 0x004fe20008000899 */
[----:B------:R-:W-:-:S03]  /*8630*/  UMOV UR7, 0xc0000010 ;  /* 0xc000001000077882 */ /* 0x000fc60000000000 */
[----:B------:R-:W1:Y:S01]  /*8640*/  MUFU.EX2 R46, R46 ;  /* 0x0000002e002e7308 */ /* 0x000e620000000800 */
[----:B------:R-:W-:Y:S01]  /*8650*/  HGMMA.64x16x16.F32 R136, R24, gdesc[UR4].tnspB, R136, gsb0 ;  /* 0x4020000418887df0 */ /* 0x000fe20008000888 */
[----:B------:R-:W-:Y:S01]  /*8660*/  UMOV UR7, 0xc0000010 ;  /* 0xc000001000077882 */ /* 0x000fe20000000000 */
[----:B---3--:R-:W-:Y:S01]  /*8670*/  @!P6 FMUL R53, R53, R53 ;  /* 0x000000353535e220 */ /* 0x008fe20000400000 */
[----:B------:R-:W-:Y:S02]  /*8680*/  FSETP.GEU.AND P6, PT, R58, -126, PT ;  /* 0xc2fc00003a00780b */ /* 0x000fe40003fce000 */
[----:B------:R-:W-:-:S06]  /*8690*/  @!P4 FMUL R55, R55, 0.5 ;  /* 0x3f0000003737c820 */ /* 0x000fcc0000400000 */
[----:B------:R-:W2:Y:S01]  /*86a0*/  MUFU.EX2 R55, R55 ;  /* 0x0000003700377308 */ /* 0x000ea20000000800 */
[----:B-1----:R-:W-:Y:S01]  /*86b0*/  @!P5 FMUL R46, R46, R46 ;  /* 0x0000002e2e2ed220 */ /* 0x002fe20000400000 */
[----:B------:R-:W-:-:S03]  /*86c0*/  FSETP.GEU.AND P5, PT, R57, -126, PT ;  /* 0xc2fc00003900780b */ /* 0x000fc60003fae000 */
[----:B------:R-:W-:-:S06]  /*86d0*/  @!P6 FMUL R58, R58, 0.5 ;  /* 0x3f0000003a3ae820 */ /* 0x000fcc0000400000 */
[----:B------:R-:W1:Y:S01]  /*86e0*/  MUFU.EX2 R58, R58 ;  /* 0x0000003a003a7308 */ /* 0x000e620000000800 */
[----:B--2---:R-:W-:Y:S01]  /*86f0*/  @!P4 FMUL R55, R55, R55 ;  /* 0x000000373737c220 */ /* 0x004fe20000400000 */
[----:B------:R-:W-:Y:S02]  /*8700*/  FSETP.GEU.AND P4, PT, R60, -126, PT ;  /* 0xc2fc00003c00780b */ /* 0x000fe40003f8e000 */
[----:B------:R-:W-:-:S06]  /*8710*/  @!P5 FMUL R57, R57, 0.5 ;  /* 0x3f0000003939d820 */ /* 0x000fcc0000400000 */
[----:B------:R-:W2:Y:S01]  /*8720*/  MUFU.EX2 R57, R57 ;  /* 0x0000003900397308 */ /* 0x000ea20000000800 */
[----:B------:R-:W-:Y:S02]  /*8730*/  WARPGROUP.DEPBAR.LE gsb0, 0x0 ;  /* 0x00008000000079c5 */ /* 0x000fe40000010000 */
[----:B------:R-:W-:Y:S01]  /*8740*/  WARPGROUP.ARRIVE ;  /* 0x00000000000079c5 */ /* 0x000fe20000000000 */
[----:B-1----:R-:W-:Y:S01]  /*8750*/  @!P6 FMUL R58, R58, R58 ;  /* 0x0000003a3a3ae220 */ /* 0x002fe20000400000 */
[----:B------:R-:W-:Y:S01]  /*8760*/  @!P4 FMUL R60, R60, 0.5 ;  /* 0x3f0000003c3cc820 */ /* 0x000fe20000400000 */
[----:B------:R-:W-:-:S03]  /*8770*/  FSETP.GEU.AND P6, PT, R66, -126, PT ;  /* 0xc2fc00004200780b */ /* 0x000fc60003fce000 */
[----:B------:R-:W-:Y:S01]  /*8780*/  HGMMA.64x16x16.F32 R128, R24, gdesc[UR16].tnspB, R128, gsb0 ;  /* 0x4020001018807df0 */ /* 0x000fe20008000880 */
[----:B------:R-:W-:Y:S01]  /*8790*/  UMOV UR19, 0xc0000010 ;  /* 0xc000001000137882 */ /* 0x000fe20000000000 */
[----:B------:R-:W1:Y:S01]  /*87a0*/  MUFU.EX2 R60, R60 ;  /* 0x0000003c003c7308 */ /* 0x000e620000000800 */
[----:B--2---:R-:W-:Y:S01]  /*87b0*/  @!P5 FMUL R57, R57, R57 ;  /* 0x000000393939d220 */ /* 0x004fe20000400000 */
[----:B------:R-:W-:-:S06]  /*87c0*/  FSETP.GEU.AND P5, PT, R67, -126, PT ;  /* 0xc2fc00004300780b */ /* 0x000fcc0003fae000 */
[----:B------:R-:W-:-:S04]  /*87d0*/  @!P6 FMUL R66, R66, 0.5 ;  /* 0x3f0000004242e820 */ /* 0x000fc80000400000 */
[----:B------:R-:W2:Y:S01]  /*87e0*/  MUFU.EX2 R12, R66 ;  /* 0x00000042000c7308 */ /* 0x000ea20000000800 */
[----:B-1----:R-:W-:Y:S01]  /*87f0*/  @!P4 FMUL R60, R60, R60 ;  /* 0x0000003c3c3cc220 */ /* 0x002fe20000400000 */
[----:B------:R-:W-:Y:S01]  /*8800*/  FSETP.GEU.AND P4, PT, R68, -126, PT ;  /* 0xc2fc00004400780b */ /* 0x000fe20003f8e000 */
[----:B------:R-:W-:-:S05]  /*8810*/  @!P5 FMUL R67, R67, 0.5 ;  /* 0x3f0000004343d820 */ /* 0x000fca0000400000 */
[----:B------:R-:W1:Y:S01]  /*8820*/  MUFU.EX2 R13, R67 ;  /* 0x00000043000d7308 */ /* 0x000e620000000800 */
[----:B--2---:R-:W-:Y:S01]  /*8830*/  @!P6 FMUL R12, R12, R12 ;  /* 0x0000000c0c0ce220 */ /* 0x004fe20000400000 */
[----:B------:R-:W-:-:S05]  /*8840*/  FSETP.GEU.AND P6, PT, R69, -126, PT ;  /* 0xc2fc00004500780b */ /* 0x000fca0003fce000 */
[----:B------:R-:W-:-:S06]  /*8850*/  @!P4 FMUL R68, R68, 0.5 ;  /* 0x3f0000004444c820 */ /* 0x000fcc0000400000 */
[----:B------:R-:W2:Y:S01]  /*8860*/  MUFU.EX2 R68, R68 ;  /* 0x0000004400447308 */ /* 0x000ea20000000800 */
[----:B------:R-:W-:Y:S02]  /*8870*/  WARPGROUP.DEPBAR.LE gsb0, 0x0 ;  /* 0x00008000000079c5 */ /* 0x000fe40000010000 */
[----:B------:R-:W-:Y:S01]  /*8880*/  WARPGROUP.ARRIVE ;  /* 0x00000000000079c5 */ /* 0x000fe20000000000 */
[----:B-1----:R-:W-:Y:S01]  /*8890*/  @!P5 FMUL R13, R13, R13 ;  /* 0x0000000d0d0dd220 */ /* 0x002fe20000400000 */
[----:B------:R-:W-:Y:S01]  /*88a0*/  FSETP.GEU.AND P5, PT, R70, -126, PT ;  /* 0xc2fc00004600780b */ /* 0x000fe20003fae000 */
[----:B------:R-:W-:-:S03]  /*88b0*/  @!P6 FMUL R69, R69, 0.5 ;  /* 0x3f0000004545e820 */ /* 0x000fc60000400000 */
[----:B------:R-:W-:Y:S01]  /*88c0*/  HGMMA.64x16x16.F32 R120, R24, gdesc[UR8].tnspB, R120, gsb0 ;  /* 0x4020000818787df0 */ /* 0x000fe20008000878 */
[----:B------:R-:W-:Y:S01]  /*88d0*/  UMOV UR10, UR12 ;  /* 0x0000000c000a7c82 */ /* 0x000fe20008000000 */
[----:B------:R-:W-:Y:S01]  /*88e0*/  UMOV UR11, 0xc0000010 ;  /* 0xc0000010000b7882 */ /* 0x000fe20000000000 */
[----:B------:R-:W-:Y:S01]  /*88f0*/  UIADD3 UR12, UR6, 0x220, URZ ;  /* 0x00000220060c7890 */ /* 0x000fe2000fffe03f */
[----:B------:R-:W1:Y:S01]  /*8900*/  MUFU.EX2 R69, R69 ;  /* 0x0000004500457308 */ /* 0x000e620000000800 */
[----:B--2---:R-:W-:Y:S01]  /*8910*/  @!P4 FMUL R68, R68, R68 ;  /* 0x000000444444c220 */ /* 0x004fe20000400000 */
[----:B------:R-:W-:-:S03]  /*8920*/  FSETP.GEU.AND P4, PT, R71, -126, PT ;  /* 0xc2fc00004700780b */ /* 0x000fc60003f8e000 */
[----:B------:R-:W-:-:S06]  /*8930*/  @!P5 FMUL R70, R70, 0.5 ;  /* 0x3f0000004646d820 */ /* 0x000fcc0000400000 */
[----:B------:R-:W2:Y:S04]  /*8940*/  MUFU.EX2 R70, R70 ;  /* 0x0000004600467308 */ /* 0x000ea80000000800 */
[----:B------:R-:W-:Y:S01]  /*8950*/  @!P4 FMUL R71, R71, 0.5 ;  /* 0x3f0000004747c820 */ /* 0x000fe20000400000 */
[----:B-1----:R-:W-:Y:S01]  /*8960*/  @!P6 FMUL R69, R69, R69 ;  /* 0x000000454545e220 */ /* 0x002fe20000400000 */
[----:B------:R-:W-:-:S04]  /*8970*/  FSETP.GEU.AND P6, PT, R72, -126, PT ;  /* 0xc2fc00004800780b */ /* 0x000fc80003fce000 */
[----:B------:R-:W1:Y:S01]  /*8980*/  MUFU.EX2 R71, R71 ;  /* 0x0000004700477308 */ /* 0x000e620000000800 */
[----:B--2---:R-:W-:Y:S01]  /*8990*/  @!P5 FMUL R70, R70, R70 ;  /* 0x000000464646d220 */ /* 0x004fe20000400000 */
[----:B------:R-:W-:-:S07]  /*89a0*/  FSETP.GEU.AND P5, PT, R73, -126, PT ;  /* 0xc2fc00004900780b */ /* 0x000fce0003fae000 */
        /* <DEDUP_REMOVED lines=8> */
[----:B------:R-:W-:Y:S01]  /*8a30*/  UMOV UR10, UR16 ;  /* 0x00000010000a7c82 */ /* 0x000fe20008000000 */
[----:B------:R-:W-:Y:S01]  /*8a40*/  UMOV UR11, 0xc0000010 ;  /* 0xc0000010000b7882 */ /* 0x000fe20000000000 */
[----:B------:R-:W-:Y:S01]  /*8a50*/  UIADD3 UR16, UR6, 0x420, URZ ;  /* 0x0000042006107890 */ /* 0x000fe2000fffe03f */
[----:B------:R-:W1:Y:S01]  /*8a60*/  MUFU.EX2 R73, R73 ;  /* 0x0000004900497308 */ /* 0x000e620000000800 */
[----:B--2---:R-:W-:Y:S01]  /*8a70*/  @!P6 FMUL R72, R72, R72 ;  /* 0x000000484848e220 */ /* 0x004fe20000400000 */
[----:B------:R-:W-:-:S04]  /*8a80*/  FSETP.GEU.AND P6, PT, R75, -126, PT ;  /* 0xc2fc00004b00780b */ /* 0x000fc80003fce000 */
[----:B------:R-:W-:-:S06]  /*8a90*/  @!P4 FMUL R74, R74, 0.5 ;  /* 0x3f0000004a4ac820 */ /* 0x000fcc0000400000 */
[----:B------:R-:W2:Y:S01]  /*8aa0*/  MUFU.EX2 R74, R74 ;  /* 0x0000004a004a7308 */ /* 0x000ea20000000800 */
[----:B-1----:R-:W-:Y:S01]  /*8ab0*/  @!P5 FMUL R73, R73, R73 ;  /* 0x000000494949d220 */ /* 0x002fe20000400000 */
[----:B------:R-:W-:Y:S01]  /*8ac0*/  FSETP.GEU.AND P5, PT, R76, -126, PT ;  /* 0xc2fc00004c00780b */ /* 0x000fe20003fae000 */
[----:B------:R-:W-:-:S06]  /*8ad0*/  @!P6 FMUL R75, R75, 0.5 ;  /* 0x3f0000004b4be820 */ /* 0x000fcc0000400000 */
[----:B------:R-:W1:Y:S01]  /*8ae0*/  MUFU.EX2 R75, R75 ;  /* 0x0000004b004b7308 */ /* 0x000e620000000800 */
[----:B--2---:R-:W-:Y:S01]  /*8af0*/  @!P4 FMUL R74, R74, R74 ;  /* 0x0000004a4a4ac220 */ /* 0x004fe20000400000 */
[----:B------:R-:W-:-:S04]  /*8b00*/  FSETP.GEU.AND P4, PT, R77, -126, PT ;  /* 0xc2fc00004d00780b */ /* 0x000fc80003f8e000 */
        /* <DEDUP_REMOVED lines=8> */
[----:B------:R-:W-:Y:S01]  /*8b90*/  UIADD3 UR14, UR6, 0x320, URZ ;  /* 0x00000320060e7890 */ /* 0x000fe2000fffe03f */
[----:B------:R-:W-:Y:S01]  /*8ba0*/  UMOV UR15, 0xc0000010 ;  /* 0xc0000010000f7882 */ /* 0x000fe20000000000 */
[----:B------:R-:W1:Y:S01]  /*8bb0*/  MUFU.EX2 R77, R77 ;  /* 0x0000004d004d7308 */ /* 0x000e620000000800 */
[----:B--2---:R-:W-:Y:S01]  /*8bc0*/  @!P5 FMUL R76, R76, R76 ;  /* 0x0000004c4c4cd220 */ /* 0x004fe20000400000 */
[----:B------:R-:W-:-:S04]  /*8bd0*/  FSETP.GEU.AND P5, PT, R79, -126, PT ;  /* 0xc2fc00004f00780b */ /* 0x000fc80003fae000 */
[----:B------:R-:W-:-:S06]  /*8be0*/  @!P6 FMUL R78, R78, 0.5 ;  /* 0x3f0000004e4ee820 */ /* 0x000fcc0000400000 */
[----:B------:R-:W2:Y:S01]  /*8bf0*/  MUFU.EX2 R78, R78 ;  /* 0x0000004e004e7308 */ /* 0x000ea20000000800 */
[----:B-1----:R-:W-:Y:S02]  /*8c00*/  @!P4 FMUL R77, R77, R77 ;  /* 0x0000004d4d4dc220 */ /* 0x002fe40000400000 */
[----:B------:R-:W-:Y:S01]  /*8c10*/  @!P5 FMUL R79, R79, 0.5 ;  /* 0x3f0000004f4fd820 */ /* 0x000fe20000400000 */
[----:B------:R-:W-:-:S05]  /*8c20*/  FSETP.GEU.AND P4, PT, R80, -126, PT ;  /* 0xc2fc00005000780b */ /* 0x000fca0003f8e000 */
[----:B------:R-:W1:Y:S01]  /*8c30*/  MUFU.EX2 R79, R79 ;  /* 0x0000004f004f7308 */ /* 0x000e620000000800 */
[----:B--2---:R-:W-:Y:S01]  /*8c40*/  @!P6 FMUL R78, R78, R78 ;  /* 0x0000004e4e4ee220 */ /* 0x004fe20000400000 */
[----:B------:R-:W-:-:S06]  /*8c50*/  FSETP.GEU.AND P6, PT, R81, -126, PT ;  /* 0xc2fc00005100780b */ /* 0x000fcc0003fce000 */
[----:B------:R-:W-:Y:S01]  /*8c60*/  @!P4 FMUL R80, R80, 0.5 ;  /* 0x3f0000005050c820 */ /* 0x000fe20000400000 */
[----:B------:R-:W-:Y:S02]  /*8c70*/  WARPGROUP.DEPBAR.LE gsb0, 0x0 ;  /* 0x00008000000079c5 */ /* 0x000fe40000010000 */
[----:B------:R-:W-:Y:S01]  /*8c80*/  WARPGROUP.ARRIVE ;  /* 0x00000000000079c5 */ /* 0x000fe20000000000 */
[----:B-1----:R-:W-:Y:S02]  /*8c90*/  @!P5 FMUL R79, R79, R79 ;  /* 0x0000004f4f4fd220 */ /* 0x002fe40000400000 */
[----:B------:R-:W1:Y:S01]  /*8ca0*/  MUFU.EX2 R80, R80 ;  /* 0x0000005000507308 */ /* 0x000e620000000800 */
[----:B------:R-:W-:Y:S01]  /*8cb0*/  @!P6 FMUL R81, R81, 0.5 ;  /* 0x3f0000005151e820 */ /* 0x000fe20000400000 */
[----:B------:R-:W-:Y:S01]  /*8cc0*/  FSETP.GEU.AND P5, PT, R82, -126, PT ;  /* 0xc2fc00005200780b */ /* 0x000fe20003fae000 */
[----:B------:R-:W-:Y:S01]  /*8cd0*/  HGMMA.64x16x16.F32 R96, R24, gdesc[UR8].tnspB, R96, gsb0 ;  /* 0x4020000818607df0 */ /* 0x000fe20008000860 */
[----:B------:R-:W-:Y:S01]  /*8ce0*/  UMOV UR10, UR8 ;  /* 0x00000008000a7c82 */ /* 0x000fe20008000000 */
[----:B------:R-:W-:Y:S01]  /*8cf0*/  UMOV UR11, 0xc0000010 ;  /* 0xc0000010000b7882 */ /* 0x000fe20000000000 */
[----:B------:R-:W-:-:S02]  /*8d00*/  UIADD3 UR8, UR6, 0x20, URZ ;  /* 0x0000002006087890 */ /* 0x000fc4000fffe03f */
[----:B------:R-:W2:Y:S05]  /*8d10*/  MUFU.EX2 R81, R81 ;  /* 0x0000005100517308 */ /* 0x000eaa0000000800 */
[----:B------:R-:W-:Y:S01]  /*8d20*/  UMOV UR18, UR8 ;  /* 0x0000000800127c82 */ /* 0x000fe20008000000 */
[----:B------:R-:W-:Y:S01]  /*8d30*/  UIADD3 UR8, UR6, 0x520, URZ ;  /* 0x0000052006087890 */ /* 0x000fe2000fffe03f */
[----:B------:R-:W-:Y:S01]  /*8d40*/  @!P5 FMUL R82, R82, 0.5 ;  /* 0x3f0000005252d820 */ /* 0x000fe20000400000 */
[----:B-1----:R-:W-:Y:S01]  /*8d50*/  @!P4 FMUL R80, R80, R80 ;  /* 0x000000505050c220 */ /* 0x002fe20000400000 */
[----:B------:R-:W-:Y:S01]  /*8d60*/  FSETP.GEU.AND P4, PT, R83, -126, PT ;  /* 0xc2fc00005300780b */ /* 0x000fe20003f8e000 */
[----:B--2---:R-:W-:Y:S01]  /*8d70*/  @!P6 FMUL R81, R81, R81 ;  /* 0x000000515151e220 */ /* 0x004fe20000400000 */
[----:B------:R-:W-:-:S11]  /*8d80*/  FSETP.GEU.AND P6, PT, R84, -126, PT ;  /* 0xc2fc00005400780b */ /* 0x000fd60003fce000 */
[----:B------:R-:W-:-:S06]  /*8d90*/  @!P4 FMUL R83, R83, 0.5 ;  /* 0x3f0000005353c820 */ /* 0x000fcc0000400000 */
[----:B------:R-:W1:Y:S01]  /*8da0*/  MUFU.EX2 R83, R83 ;  /* 0x0000005300537308 */ /* 0x000e620000000800 */
[----:B------:R-:W-:Y:S01]  /*8db0*/  @!P6 FMUL R84, R84, 0.5 ;  /* 0x3f0000005454e820 */ /* 0x000fe20000400000 */
[----:B------:R-:W-:Y:S02]  /*8dc0*/  WARPGROUP.DEPBAR.LE gsb0, 0x0 ;  /* 0x00008000000079c5 */ /* 0x000fe40000010000 */
[----:B------:R-:W-:-:S06]  /*8dd0*/  WARPGROUP.ARRIVE ;  /* 0x00000000000079c5 */ /* 0x000fcc0000000000 */
[----:B------:R-:W-:Y:S01]  /*8de0*/  HGMMA.64x16x16.F32 R88, R24, gdesc[UR8].tnspB, R88, gsb0 ;  /* 0x4020000818587df0 */ /* 0x000fe20008000858 */
[----:B------:R-:W-:Y:S01]  /*8df0*/  UIADD3 UR10, UR6, 0x120, URZ ;  /* 0x00000120060a7890 */ /* 0x000fe2000fffe03f */
[----:B-1----:R-:W-:Y:S01]  /*8e00*/  @!P4 FMUL R83, R83, R83 ;  /* 0x000000535353c220 */ /* 0x002fe20000400000 */
[----:B------:R-:W-:Y:S01]  /*8e10*/  UMOV UR11, 0xc0000010 ;  /* 0xc0000010000b7882 */ /* 0x000fe20000000000 */
[----:B------:R-:W-:-:S13]  /*8e20*/  FSETP.GEU.AND P4, PT, R86, -126, PT ;  /* 0xc2fc00005600780b */ /* 0x000fda0003f8e000 */
[----:B------:R-:W-:Y:S01]  /*8e30*/  @!P4 FMUL R86, R86, 0.5 ;  /* 0x3f0000005656c820 */ /* 0x000fe20000400000 */
[----:B------:R-:W-:Y:S02]  /*8e40*/  WARPGROUP.DEPBAR.LE gsb0, 0x0 ;  /* 0x00008000000079c5 */ /* 0x000fe40000010000 */
[----:B------:R-:W-:Y:S01]  /*8e50*/  FADD R25, R62, R33 ;  /* 0x000000213e197221 */ /* 0x000fe20000000000 */
[----:B------:R-:W-:Y:S02]  /*8e60*/  F2FP.F16.F32.PACK_AB R24, R34, R33 ;  /* 0x000000212218723e */ /* 0x000fe400000000ff */
[----:B------:R-:W-:Y:S01]  /*8e70*/  F2FP.F16.F32.PACK_AB R26, R38, R31 ;  /* 0x0000001f261a723e */ /* 0x000fe200000000ff */
[----:B------:R-:W-:Y:S01]  /*8e80*/  FADD R28, R25, R34 ;  /* 0x00000022191c7221 */ /* 0x000fe20000000000 */
[----:B------:R-:W-:Y:S01]  /*8e90*/  F2FP.F16.F32.PACK_AB R25, R30, R157 ;  /* 0x0000009d1e19723e */ /* 0x000fe200000000ff */
[----:B------:R-:W1:Y:S01]  /*8ea0*/  MUFU.EX2 R33, R86 ;  /* 0x0000005600217308 */ /* 0x000e620000000800 */
[----:B------:R-:W-:Y:S01]  /*8eb0*/  F2FP.F16.F32.PACK_AB R27, R39, R36 ;  /* 0x00000024271b723e */ /* 0x000fe200000000ff */
[----:B------:R-:W-:Y:S01]  /*8ec0*/  FADD R36, R29, R36 ;  /* 0x000000241d247221 */ /* 0x000fe20000000000 */
[----:B------:R-:W-:-:S02]  /*8ed0*/  FADD R31, R28, R31 ;  /* 0x0000001f1c1f7221 */ /* 0x000fc40000000000 */
[----:B------:R-:W-:Y:S01]  /*8ee0*/  WARPGROUP.ARRIVE ;  /* 0x00000000000079c5 */ /* 0x000fe20000000000 */
[----:B------:R-:W-:Y:S01]  /*8ef0*/  FADD R36, R36, R39 ;  /* 0x0000002724247221 */ /* 0x000fe20000000000 */
[----:B------:R-:W-:-:S03]  /*8f00*/  FADD R31, R31, R38 ;  /* 0x000000261f1f7221 */ /* 0x000fc60000000000 */
[----:B------:R-:W-:Y:S01]  /*8f10*/  FADD R29, R36, R159 ;  /* 0x0000009f241d7221 */ /* 0x000fe20000000000 */
[----:B------:R-:W-:Y:S01]  /*8f20*/  HGMMA.64x16x16.F32 R136, R24, gdesc[UR16].tnspB, R136, gsb0 ;  /* 0x4020001018887df0 */ /* 0x000fe20008000888 */
[----:B------:R-:W-:Y:S01]  /*8f30*/  UMOV UR19, 0xc0000010 ;  /* 0xc000001000137882 */ /* 0x000fe20000000000 */
[----:B------:R-:W-:Y:S01]  /*8f40*/  FADD R28, R31, R158 ;  /* 0x0000009e1f1c7221 */ /* 0x000fe20000000000 */
[----:B------:R-:W-:Y:S01]  /*8f50*/  FADD R29, R29, R40 ;  /* 0x000000281d1d7221 */ /* 0x000fe20000000000 */
[----:B------:R-:W2:Y:S01]  /*8f60*/  MUFU.EX2 R31, R82 ;  /* 0x00000052001f7308 */ /* 0x000ea20000000800 */
[----:B-1----:R-:W-:Y:S01]  /*8f70*/  @!P4 FMUL R33, R33, R33 ;  /* 0x000000212121c220 */ /* 0x002fe20000400000 */
[----:B------:R-:W-:-:S04]  /*8f80*/  ISETP.NE.AND P4, PT, R15, 0x4, PT ;  /* 0x000000040f00780c */ /* 0x000fc80003f85270 */
[----:B------:R-:W-:Y:S01]  /*8f90*/  SEL R15, R15, RZ, P4 ;  /* 0x000000ff0f0f7207 */ /* 0x000fe20002000000 */
[----:B--2---:R-:W-:Y:S01]  /*8fa0*/  @!P5 FMUL R31, R31, R31 ;  /* 0x0000001f1f1fd220 */ /* 0x004fe20000400000 */
[----:B------:R-:W-:-:S13]  /*8fb0*/  FSETP.GEU.AND P5, PT, R85, -126, PT ;  /* 0xc2fc00005500780b */ /* 0x000fda0003fae000 */
[----:B------:R-:W-:-:S06]  /*8fc0*/  @!P5 FMUL R85, R85, 0.5 ;  /* 0x3f0000005555d820 */ /* 0x000fcc0000400000 */
[----:B------:R-:W1:Y:S01]  /*8fd0*/  MUFU.EX2 R85, R85 ;  /* 0x0000005500557308 */ /* 0x000e620000000800 */
[----:B------:R-:W-:Y:S02]  /*8fe0*/  WARPGROUP.DEPBAR.LE gsb0, 0x0 ;  /* 0x00008000000079c5 */ /* 0x000fe40000010000 */
[----:B------:R-:W-:-:S06]  /*8ff0*/  WARPGROUP.ARRIVE ;  /* 0x00000000000079c5 */ /* 0x000fcc0000000000 */
[----:B------:R-:W-:Y:S01]  /*9000*/  HGMMA.64x16x16.F32 R128, R24, gdesc[UR8].tnspB, R128, gsb0 ;  /* 0x4020000818807df0 */ /* 0x000fe20008000880 */
[----:B------:R-:W-:Y:S01]  /*9010*/  UMOV UR10, UR12 ;  /* 0x0000000c000a7c82 */ /* 0x000fe20008000000 */
[----:B------:R-:W-:Y:S01]  /*9020*/  UMOV UR11, 0xc0000010 ;  /* 0xc0000010000b7882 */ /* 0x000fe20000000000 */
[----:B------:R-:W-:Y:S01]  /*9030*/  UIADD3 UR12, UR6, 0x240, URZ ;  /* 0x00000240060c7890 */ /* 0x000fe2000fffe03f */
[----:B-1----:R-:W-:Y:S01]  /*9040*/  @!P5 FMUL R85, R85, R85 ;  /* 0x000000555555d220 */ /* 0x002fe20000400000 */
        /* <DEDUP_REMOVED lines=30> */
[----:B------:R-:W-:Y:S01]  /*9230*/  F2FP.F16.F32.PACK_AB R24, R35, R158 ;  /* 0x0000009e2318723e */ /* 0x000fe200000000ff */
[----:B------:R-:W-:Y:S01]  /*9240*/  FADD R35, R28, R35 ;  /* 0x000000231c237221 */ /* 0x000fe20000000000 */
[----:B------:R-:W-:Y:S02]  /*9250*/  F2FP.F16.F32.PACK_AB R25, R40, R159 ;  /* 0x0000009f2819723e */ /* 0x000fe400000000ff */
[----:B------:R-:W-:Y:S01]  /*9260*/  F2FP.F16.F32.PACK_AB R26, R161, R42 ;  /* 0x0000002aa11a723e */ /* 0x000fe200000000ff */
[----:B------:R-:W-:Y:S01]  /*9270*/  FADD R42, R35, R42 ;  /* 0x0000002a232a7221 */ /* 0x000fe20000000000 */
[----:B------:R-:W-:Y:S01]  /*9280*/  F2FP.F16.F32.PACK_AB R27, R37, R160 ;  /* 0x000000a0251b723e */ /* 0x000fe200000000ff */
[----:B------:R-:W-:-:S02]  /*9290*/  FADD R160, R29, R160 ;  /* 0x000000a01da07221 */ /* 0x000fc40000000000 */
[----:B------:R-:W1:Y:S01]  /*92a0*/  MUFU.EX2 R29, R84 ;  /* 0x00000054001d7308 */ /* 0x000e620000000800 */
[----:B------:R-:W-:Y:S01]  /*92b0*/  WARPGROUP.ARRIVE ;  /* 0x00000000000079c5 */ /* 0x000fe20000000000 */
[----:B------:R-:W-:Y:S01]  /*92c0*/  FADD R42, R42, R161 ;  /* 0x000000a12a2a7221 */ /* 0x000fe20000000000 */
[----:B------:R-:W-:-:S04]  /*92d0*/  FADD R37, R160, R37 ;  /* 0x00000025a0257221 */ /* 0x000fc80000000000 */
[----:B------:R-:W-:Y:S01]  /*92e0*/  HGMMA.64x16x16.F32 R136, R24, gdesc[UR16].tnspB, R136, gsb0 ;  /* 0x4020001018887df0 */ /* 0x000fe20008000888 */
[----:B------:R-:W-:Y:S01]  /*92f0*/  UMOV UR19, 0xc0000010 ;  /* 0xc000001000137882 */ /* 0x000fe20000000000 */
[----:B-1----:R-:W-:Y:S01]  /*9300*/  @!P6 FMUL R29, R29, R29 ;  /* 0x0000001d1d1de220 */ /* 0x002fe20000400000 */
[----:B------:R-:W-:-:S13]  /*9310*/  FSETP.GEU.AND P6, PT, R87, -126, PT ;  /* 0xc2fc00005700780b */ /* 0x000fda0003fce000 */
[----:B------:R-:W-:-:S06]  /*9320*/  @!P6 FMUL R87, R87, 0.5 ;  /* 0x3f0000005757e820 */ /* 0x000fcc0000400000 */
[----:B------:R-:W1:Y:S01]  /*9330*/  MUFU.EX2 R87, R87 ;  /* 0x0000005700577308 */ /* 0x000e620000000800 */
[----:B------:R-:W-:Y:S02]  /*9340*/  WARPGROUP.DEPBAR.LE gsb0, 0x0 ;  /* 0x00008000000079c5 */ /* 0x000fe40000010000 */
[----:B------:R-:W-:Y:S01]  /*9350*/  WARPGROUP.ARRIVE ;  /* 0x00000000000079c5 */ /* 0x000fe20000000000 */
[----:B-1----:R-:W-:-:S05]  /*9360*/  @!P6 FMUL R87, R87, R87 ;  /* 0x000000575757e220 */ /* 0x002fca0000400000 */
        /* <DEDUP_REMOVED lines=36> */
[----:B------:R-:W-:Y:S01]  /*95b0*/  F2FP.F16.F32.PACK_AB R25, R51, R48 ;  /* 0x000000303319723e */ /* 0x000fe200000000ff */
[----:B------:R-:W-:Y:S01]  /*95c0*/  FADD R48, R37, R48 ;  /* 0x0000003025307221 */ /* 0x000fe20000000000 */
[----:B------:R-:W-:Y:S01]  /*95d0*/  F2FP.F16.F32.PACK_AB R26, R44, R45 ;  /* 0x0000002d2c1a723e */ /* 0x000fe200000000ff */
[----:B------:R-:W-:Y:S01]  /*95e0*/  FADD R50, R41, R50 ;  /* 0x0000003229327221 */ /* 0x000fe20000000000 */
[----:B------:R-:W-:Y:S01]  /*95f0*/  F2FP.F16.F32.PACK_AB R27, R56, R47 ;  /* 0x0000002f381b723e */ /* 0x000fe200000000ff */
[----:B------:R-:W-:-:S02]  /*9600*/  FADD R48, R48, R51 ;  /* 0x0000003330307221 */ /* 0x000fc40000000000 */
[----:B------:R-:W-:Y:S01]  /*9610*/  FADD R45, R50, R45 ;  /* 0x0000002d322d7221 */ /* 0x000fe20000000000 */
[----:B------:R-:W-:Y:S01]  /*9620*/  WARPGROUP.ARRIVE ;  /* 0x00000000000079c5 */ /* 0x000fe20000000000 */
[----:B------:R-:W-:Y:S02]  /*9630*/  FADD R47, R48, R47 ;  /* 0x0000002f302f7221 */ /* 0x000fe40000000000 */
[----:B------:R-:W-:Y:S02]  /*9640*/  FADD R45, R45, R44 ;  /* 0x0000002c2d2d7221 */ /* 0x000fe40000000000 */
[----:B------:R-:W-:Y:S01]  /*9650*/  FADD R47, R47, R56 ;  /* 0x000000382f2f7221 */ /* 0x000fe20000000000 */
[----:B------:R-:W-:Y:S01]  /*9660*/  HGMMA.64x16x16.F32 R136, R24, gdesc[UR16].tnspB, R136, gsb0 ;  /* 0x4020001018887df0 */ /* 0x000fe20008000888 */
[----:B------:R-:W-:Y:S02]  /*9670*/  UMOV UR19, 0xc0000010 ;  /* 0xc000001000137882 */ /* 0x000fe40000000000 */
[----:B------:R-:W-:-:S02]  /*9680*/  WARPGROUP.DEPBAR.LE gsb0, 0x0 ;  /* 0x00008000000079c5 */ /* 0x000fc40000010000 */
        /* <DEDUP_REMOVED lines=93> */
[----:B------:R-:W-:Y:S01]  /*9c60*/  FADD R13, R12, R13 ;  /* 0x0000000d0c0d7221 */ /* 0x000fe20000000000 */
[----:B------:R-:W-:-:S02]  /*9c70*/  IMAD R12, R7, 0x8, R18 ;  /* 0x00000008070c7824 */ /* 0x000fc400078e0212 */
[----:B------:R-:W-:Y:S01]  /*9c80*/  FADD R68, R57, R68 ;  /* 0x0000004439447221 */ /* 0x000fe20000000000 */
[----:B------:R-:W-:Y:S01]  /*9c90*/  WARPGROUP.ARRIVE ;  /* 0x00000000000079c5 */ /* 0x000fe20000000000 */
[----:B------:R-:W-:Y:S01]  /*9ca0*/  FADD R70, R13, R70 ;  /* 0x000000460d467221 */ /* 0x000fe20000000000 */
[----:B------:R-:W-:Y:S02]  /*9cb0*/  VIADD R7, R7, 0x1 ;  /* 0x0000000107077836 */ /* 0x000fe40000000000 */
[----:B------:R-:W-:Y:S01]  /*9cc0*/  FADD R69, R68, R69 ;  /* 0x0000004544457221 */ /* 0x000fe20000000000 */
[----:B------:R-:W-:Y:S01]  /*9cd0*/  PRMT R12, RZ, 0x654, R12 ;  /* 0x00000654ff0c7816 */ /* 0x000fe2000000000c */
[----:B------:R-:W-:Y:S01]  /*9ce0*/  FADD R71, R70, R71 ;  /* 0x0000004746477221 */ /* 0x000fe20000000000 */
[----:B------:R-:W-:Y:S01]  /*9cf0*/  HGMMA.64x16x16.F32 R136, R24, gdesc[UR16].tnspB, R136, gsb0 ;  /* 0x4020001018887df0 */ /* 0x000fe20008000888 */
[----:B------:R-:W-:Y:S01]  /*9d00*/  UIADD3 UR18, UR6, 0x5c0, URZ ;  /* 0x000005c006127890 */ /* 0x000fe2000fffe03f */
[----:B------:R-:W-:Y:S01]  /*9d10*/  SEL R13, RZ, 0x1, P4 ;  /* 0x00000001ff0d7807 */ /* 0x000fe20002000000 */
[----:B------:R-:W-:Y:S01]  /*9d20*/  UMOV UR19, 0xc0000010 ;  /* 0xc000001000137882 */ /* 0x000fe20000000000 */
[----:B------:R-:W-:-:S02]  /*9d30*/  ISETP.NE.AND P3, PT, R7, 0x4, PT ;  /* 0x000000040700780c */ /* 0x000fc40003f65270 */
[----:B------:R-:W-:Y:S02]  /*9d40*/  LOP3.LUT R4, R4, R13, RZ, 0x3c, !PT ;  /* 0x0000000d04047212 */ /* 0x000fe400078e3cff */
[----:B------:R-:W-:Y:S01]  /*9d50*/  SEL R7, R7, RZ, P3 ;  /* 0x000000ff07077207 */ /* 0x000fe20001800000 */
        /* <DEDUP_REMOVED lines=49> */
[----:B------:R-:W-:Y:S03]  /*a070*/  HGMMA.64x16x16.F32 R136, R24, gdesc[UR20].tnspB, R136, gsb0 ;  /* 0x4020001418887df0 */ /* 0x000fe60008000888 */
[----:B------:R-:W-:-:S04]  /*a080*/  FADD R78, R78, R31 ;  /* 0x0000001f4e4e7221 */ /* 0x000fc80000000000 */
[----:B------:R-:W-:-:S04]  /*a090*/  FADD R78, R78, R83 ;  /* 0x000000534e4e7221 */ /* 0x000fc80000000000 */
[----:B------:R-:W-:Y:S01]  /*a0a0*/  FADD R78, R78, R33 ;  /* 0x000000214e4e7221 */ /* 0x000fe20000000000 */
        /* <DEDUP_REMOVED lines=25> */
[----:B------:R-:W-:Y:S03]  /*a240*/  HGMMA.64x16x16.F32 R96, R24, gdesc[UR16].tnspB, R96, gsb0 ;  /* 0x4020001018607df0 */ /* 0x000fe60008000860 */
        /* <DEDUP_REMOVED lines=11> */
[----:B------:R-:W-:-:S03]  /*a300*/  F2FP.F16.F32.PACK_AB R27, R87, R33 ;  /* 0x00000021571b723e */ /* 0x000fc600000000ff */
[----:B------:R-:W-:Y:S01]  /*a310*/  FADD R80, R80, R29 ;  /* 0x0000001d50507221 */ /* 0x000fe20000000000 */
[----:B------:R-:W-:-:S03]  /*a320*/  WARPGROUP.ARRIVE ;  /* 0x00000000000079c5 */ /* 0x000fc60000000000 */
[----:B------:R-:W-:-:S03]  /*a330*/  FADD R13, R80, R85 ;  /* 0x00000055500d7221 */ /* 0x000fc60000000000 */
        /* <DEDUP_REMOVED lines=30> */
[----:B------:R1:W-:Y:S02]  /*a520*/  SYNCS.ARRIVE.TRANS64.RED.A1T0 RZ, [R12+URZ], RZ ;  /* 0x000000ff0cff79a7 */ /* 0x0003e4000810043f */
[----:B-1----:R-:W-:Y:S01]  /*a530*/  FADD R12, R78, R87 ;  /* 0x000000574e0c7221 */ /* 0x002fe20000000000 */
[----:B------:R-:W-:Y:S06]  /*a540*/  @P2 BRA `(.L_x_31) ;  /* 0x0000000400342947 */ /* 0x000fec0003800000 */
[----:B------:R-:W-:Y:S01]  /*a550*/  ISETP.LT.OR P2, PT, R8, 0x1, !P0 ;  /* 0x000000010800780c */ /* 0x000fe20004741670 */
[----:B------:R-:W-:-:S12]  /*a560*/  BSSY B0, `(.L_x_32) ;  /* 0x000004a000007945 */ /* 0x000fd80003800000 */
[----:B------:R-:W-:Y:S05]  /*a570*/  @P2 BRA `(.L_x_33) ;  /* 0x0000000400202947 */ /* 0x000fea0003800000 */
[----:B------:R-:W-:Y:S01]  /*a580*/  ISETP.NE.AND P3, PT, R0, RZ, PT ;  /* 0x000000ff0000720c */ /* 0x000fe20003f65270 */
[----:B------:R-:W-:Y:S01]  /*a590*/  IMAD R24, R5, 0x8, R2 ;  /* 0x0000000805187824 */ /* 0x000fe200078e0202 */
[----:B------:R-:W-:-:S11]  /*a5a0*/  SHF.L.U32 R25, R6, 0x1f, RZ ;  /* 0x0000001f06197819 */ /* 0x000fd600000006ff */
.L_x_34:
[----:B-1----:R1:W2:Y:S02]  /*a5b0*/  SYNCS.PHASECHK.TRANS64.TRYWAIT P2, [R24+URZ+0x1f820], R25 ;  /* 0x01f82019180075a7 */ /* 0x0022a4000804017f */
[----:B--2---:R-:W-:Y:S05]  /*a5c0*/  @!P2 NANOSLEEP.SYNCS 0x989680 ;  /* 0x009896800000a95d */ /* 0x004fea0003900000 */
[----:B------:R-:W2:Y:S02]  /*a5d0*/  @!P2 SYNCS.PHASECHK.TRANS64 P2, [R24+URZ+0x1f820], R25 ;  /* 0x01f820191800a5a7 */ /* 0x000ea4000804007f */
[----:B--2---:R-:W-:Y:S05]  /*a5e0*/  @!P2 BRA `(.L_x_34) ;  /* 0xfffffffc00f0a947 */ /* 0x004fea000383ffff */
[----:B------:R-:W-:Y:S05]  /*a5f0*/  @P3 BRA `(.L_x_35) ;  /* 0x0000000000143947 */ /* 0x000fea0003800000 */
[----:B------:R-:W-:Y:S02]  /*a600*/  LOP3.LUT P2, RZ, R16, 0x1f, RZ, 0xc0, !PT ;  /* 0x0000001f10ff7812 */ /* 0x000fe4000784c0ff */
[----:B-1----:R-:W-:-:S04]  /*a610*/  MOV R25, 0x7000 ;  /* 0x0000700000197802 */ /* 0x002fc80000000f00 */
[----:B------:R2:W-:Y:S07]  /*a620*/  SYNCS.ARRIVE.TRANS64 RZ, [R24+URZ+0x1f800], R25 ;  /* 0x01f8001918ff79a7 */ /* 0x0005ee000800003f */
[----:B------:R-:W-:Y:S05]  /*a630*/  @!P2 BRA `(.L_x_35) ;  /* 0x000000000004a947 */ /* 0x000fea0003800000 */
[----:B------:R-:W-:Y:S01]  /*a640*/  BPT.TRAP 0x1 ;  /* 0x000000040000795c */ /* 0x000fe20000300000 */
.L_x_35:
[----:B-12---:R-:W-:Y:S01]  /*a650*/  IMAD R25, R5, 0x7000, R2 ;  /* 0x0000700005197824 */ /* 0x006fe200078e0202 */
        /* <DEDUP_REMOVED lines=15> */
[----:B------:R-:W-:Y:S01]  /*a750*/  USHF.L.U32 UR59, UR59, 0x7, URZ ;  /* 0x000000073b3b7899 */ /* 0x000fe2000800063f */
[----:B------:R-:W-:Y:S01]  /*a760*/  VIADD R9, R9, 0x1 ;  /* 0x0000000109097836 */ /* 0x000fe20000000000 */
[----:B------:R-:W-:Y:S01]  /*a770*/  UIADD3 UR56, UR14, 0x3800, URZ ;  /* 0x000038000e387890 */ /* 0x000fe2000fffe03f */
[----:B------:R-:W-:Y:S01]  /*a780*/  SEL R25, RZ, 0x1, P2 ;  /* 0x00000001ff197807 */ /* 0x000fe20001000000 */
        /* <DEDUP_REMOVED lines=31> */
[----:B------:R-:W-:Y:S01]  /*a980*/  UMOV UR19, UR59 ;  /* 0x0000003b00137c82 */ /* 0x000fe20008000000 */
[----:B------:R2:W-:Y:S01]  /*a990*/  UTMALDG.4D [UR32], [UR22], desc[UR6] ;  /* 0x00000620160075b4 */ /* 0x0005e20008019000 */
[----:B------:R2:W-:Y:S01]  /*a9a0*/  UTMALDG.4D [UR24], [UR22], desc[UR6] ;  /* 0x00000618160075b4 */ /* 0x0005e20008019000 */
[----:B------:R2:W-:Y:S01]  /*a9b0*/  UTMALDG.4D [UR16], [UR22], desc[UR6] ;  /* 0x00000610160075b4 */ /* 0x0005e20008019000 */
[----:B-1----:R-:W-:Y:S01]  /*a9c0*/  UIADD3 UR8, UR14, 0x9800, URZ ;  /* 0x000098000e087890 */ /* 0x002fe2000fffe03f */
[----:B------:R-:W-:-:S08]  /*a9d0*/  UMOV UR10, 0x60 ;  /* 0x00000060000a7882 */ /* 0x000fd00000000000 */
[----:B------:R2:W-:Y:S02]  /*a9e0*/  UTMALDG.4D [UR8], [UR22], desc[UR6] ;  /* 0x00000608160075b4 */ /* 0x0005e40008019000 */
[----:B--2---:R-:W-:Y:S01]  /*a9f0*/  NOP ;  /* 0x0000000000007918 */ /* 0x004fe20000000000 */
.L_x_33:
[----:B------:R-:W-:Y:S05]  /*aa00*/  BSYNC B0 ;  /* 0x0000000000007941 */ /* 0x000fea0003800000 */
.L_x_32:
[----:B------:R-:W-:-:S07]  /*aa10*/  IADD3 R8, R8, -0x1, RZ ;  /* 0xffffffff08087810 */ /* 0x000fce0007ffe0ff */
.L_x_31:
[----:B------:R-:W-:Y:S01]  /*aa20*/  VIADD R14, R14, 0x80 ;  /* 0x000000800e0e7836 */ /* 0x000fe20000000000 */
[----:B------:R-:W-:Y:S01]  /*aa30*/  MOV R153, R17 ;  /* 0x0000001100997202 */ /* 0x000fe20000000f00 */
[----:B------:R-:W-:Y:S01]  /*aa40*/  IMAD.MOV.U32 R155, RZ, RZ, R19 ;  /* 0x000000ffff9b7224 */ /* 0x000fe200078e0013 */
[----:B------:R-:W-:Y:S06]  /*aa50*/  @P1 BRA `(.L_x_36) ;  /* 0xffffffb800701947 */ /* 0x000fec000383ffff */
[----:B------:R-:W-:-:S07]  /*aa60*/  IMAD.MOV.U32 R151, RZ, RZ, R150 ;  /* 0x000000ffff977224 */ /* 0x000fce00078e0096 */
.L_x_24:
[----:B------:R-:W-:-:S13]  /*aa70*/  ISETP.GE.AND P1, PT, R151, 0x1, PT ;  /* 0x000000019700780c */ /* 0x000fda0003f26270 */
[----:B------:R-:W-:Y:S05]  /*aa80*/  @!P1 BRA `(.L_x_37) ;  /* 0x0000005400e09947 */ /* 0x000fea0003800000 */
[----:B------:R-:W-:Y:S01]  /*aa90*/  IMAD.MOV.U32 R153, RZ, RZ, R19 ;  /* 0x000000ffff997224 */ /* 0x000fe200078e0013 */
[----:B------:R-:W-:Y:S02]  /*aaa0*/  MOV R152, R17 ;  /* 0x0000001100987202 */ /* 0x000fe40000000f00 */
[----:B------:R-:W-:-:S07]  /*aab0*/  LOP3.LUT R150, R16, 0x1f, RZ, 0xc0, !PT ;  /* 0x0000001f10967812 */ /* 0x000fce00078ec0ff */
.L_x_51:
[----:B--2---:R-:W-:Y:S01]  /*aac0*/  IMAD R24, R15, 0x8, R2 ;  /* 0x000000080f187824 */ /* 0x004fe200078e0202 */
[----:B------:R-:W-:-:S07]  /*aad0*/  SHF.L.U32 R17, R4, 0x1f, RZ ;  /* 0x0000001f04117819 */ /* 0x000fce00000006ff */
.L_x_38:
[----:B--2---:R2:W3:Y:S02]  /*aae0*/  SYNCS.PHASECHK.TRANS64.TRYWAIT P1, [R24+URZ+0x1f800], R17 ;  /* 0x01f80011180075a7 */ /* 0x0044e4000802017f */
[----:B---3--:R-:W-:Y:S05]  /*aaf0*/  @!P1 NANOSLEEP.SYNCS 0x989680 ;  /* 0x009896800000995d */ /* 0x008fea0003900000 */
[----:B------:R-:W3:Y:S02]  /*ab00*/  @!P1 SYNCS.PHASECHK.TRANS64 P1, [R24+URZ+0x1f800], R17 ;  /* 0x01f80011180095a7 */ /* 0x000ee4000802007f */
[----:B---3--:R-:W-:Y:S05]  /*ab10*/  @!P1 BRA `(.L_x_38) ;  /* 0xfffffffc00f09947 */ /* 0x008fea000383ffff */
[----:B------:R-:W-:Y:S05]  /*ab20*/  WARPSYNC.ALL ;  /* 0x0000000000007948 */ /* 0x000fea0003800000 */
[----:B------:R-:W-:Y:S01]  /*ab30*/  IMAD.U32 R156, RZ, RZ, UR40 ;  /* 0x00000028ff9c7e24 */ /* 0x000fe2000f8e00ff */
[----:B------:R-:W-:Y:S01]  /*ab40*/  MOV R157, 0xc0000010 ;  /* 0xc0000010009d7802 */ /* 0x000fe20000000f00 */
[----:B-12---:R-:W-:Y:S01]  /*ab50*/  WARPGROUP.ARRIVE ;  /* 0x00000000000079c5 */ /* 0x006fe20000000000 */
[----:B------:R-:W-:Y:S01]  /*ab60*/  R2UR UR8, R148 ;  /* 0x00000000940872ca */ /* 0x000fe200000e0000 */
[----:B------:R-:W-:Y:S01]  /*ab70*/  IMAD R156, R15, 0x700, R156 ;  /* 0x000007000f9c7824 */ /* 0x000fe200078e029c */
[----:B------:R-:W-:Y:S01]  /*ab80*/  R2UR UR11, R157 ;  /* 0x000000009d0b72ca */ /* 0x000fe200000e0000 */
[----:B------:R-:W-:Y:S01]  /*ab90*/  IMAD.MOV.U32 R155, RZ, RZ, -0x3ffffff0 ;  /* 0xc0000010ff9b7424 */ /* 0x000fe200078e00ff */
[----:B------:R-:W-:Y:S01]  /*aba0*/  R2UR UR9, R149 ;  /* 0x00000000950972ca */ /* 0x000fe200000e0000 */
[C---:B------:R-:W-:Y:S01]  /*abb0*/  VIADD R154, R156.reuse, 0x100 ;  /* 0x000001009c9a7836 */ /* 0x040fe20000000000 */
[----:B------:R-:W-:-:S02]  /*abc0*/  R2UR UR10, R156 ;  /* 0x000000009c0a72ca */ /* 0x000fc400000e0000 */
[----:B------:R-:W-:Y:S02]  /*abd0*/  MOV R157, 0xc0000010 ;  /* 0xc0000010009d7802 */ /* 0x000fe40000000f00 */
[----:B------:R-:W-:Y:S02]  /*abe0*/  ISETP.NE.AND P1, PT, R10, RZ, PT ;  /* 0x000000ff0a00720c */ /* 0x000fe40003f25270 */
[----:B------:R-:W-:-:S07]  /*abf0*/  R2UR UR7, R157 ;  /* 0x000000009d0772ca */ /* 0x000fce00000e0000 */
[----:B------:R-:W-:Y:S01]  /*ac00*/  HGMMA.64x128x16.F32 R24, gdesc[UR8], RZ, !UPT, gsb0 ;  /* 0x01e00000081879f0 */ /* 0x000fe2000c0008ff */
[----:B------:R-:W-:Y:S02]  /*ac10*/  R2UR UR10, R154 ;  /* 0x000000009a0a72ca */ /* 0x000fe400000e0000 */
[----:B------:R-:W-:Y:S01]  /*ac20*/  R2UR UR11, R155 ;  /* 0x000000009b0b72ca */ /* 0x000fe200000e0000 */
[----:B------:R-:W-:Y:S01]  /*ac30*/  IMAD.MOV.U32 R155, RZ, RZ, -0x3ffffff0 ;  /* 0xc0000010ff9b7424 */ /* 0x000fe200078e00ff */
[----:B------:R-:W-:Y:S02]  /*ac40*/  R2UR UR8, R146 ;  /* 0x00000000920872ca */ /* 0x000fe400000e0000 */
[----:B------:R-:W-:Y:S02]  /*ac50*/  R2UR UR9, R147 ;  /* 0x00000000930972ca */ /* 0x000fe400000e0000 */
[----:B------:R-:W-:Y:S01]  /*ac60*/  IADD3 R154, R156, 0x200, RZ ;  /* 0x000002009c9a7810 */ /* 0x000fe20007ffe0ff */
[----:B------:R-:W-:-:S02]  /*ac70*/  WARPGROUP.DEPBAR.LE gsb0, 0x0 ;  /* 0x00008000000079c5 */ /* 0x000fc40000010000 */
[----:B------:R-:W-:-:S08]  /*ac80*/  WARPGROUP.ARRIVE ;  /* 0x00000000000079c5 */ /* 0x000fd00000000000 */
[----:B------:R-:W-:Y:S01]  /*ac90*/  HGMMA.64x128x16.F32 R24, gdesc[UR8], R24, gsb0 ;  /* 0x01e00000081879f0 */ /* 0x000fe20008000818 */
[----:B------:R-:W-:Y:S01]  /*aca0*/  R2UR UR10, R154 ;  /* 0x000000009a0a72ca */ /* 0x000fe200000e0000 */
[----:B------:R-:W-:Y:S01]  /*acb0*/  VIADD R154, R156, 0x300 ;  /* 0x000003009c9a7836 */ /* 0x000fe20000000000 */
[----:B------:R-:W-:Y:S02]  /*acc0*/  R2UR UR11, R155 ;  /* 0x000000009b0b72ca */ /* 0x000fe400000e0000 */
[----:B------:R-:W-:Y:S02]  /*acd0*/  R2UR UR8, R144 ;  /* 0x00000000900872ca */ /* 0x000fe400000e0000 */
[----:B------:R-:W-:Y:S02]  /*ace0*/  R2UR UR9, R145 ;  /* 0x00000000910972ca */ /* 0x000fe400000e0000 */
[----:B------:R-:W-:Y:S01]  /*acf0*/  MOV R155, 0xc0000010 ;  /* 0xc0000010009b7802 */ /* 0x000fe20000000f00 */
[----:B------:R-:W-:-:S02]  /*ad00*/  WARPGROUP.DEPBAR.LE gsb0, 0x0 ;  /* 0x00008000000079c5 */ /* 0x000fc40000010000 */
[----:B------:R-:W-:-:S08]  /*ad10*/  WARPGROUP.ARRIVE ;  /* 0x00000000000079c5 */ /* 0x000fd00000000000 */
[----:B------:R-:W-:Y:S01]  /*ad20*/  HGMMA.64x128x16.F32 R24, gdesc[UR8], R24, gsb0 ;  /* 0x01e00000081879f0 */ /* 0x000fe20008000818 */
[----:B------:R-:W-:Y:S01]  /*ad30*/  R2UR UR10, R154 ;  /* 0x000000009a0a72ca */ /* 0x000fe200000e0000 */
[----:B------:R-:W-:Y:S01]  /*ad40*/  VIADD R154, R156, 0x400 ;  /* 0x000004009c9a7836 */ /* 0x000fe20000000000 */
[----:B------:R-:W-:Y:S01]  /*ad50*/  R2UR UR11, R155 ;  /* 0x000000009b0b72ca */ /* 0x000fe200000e0000 */
[----:B------:R-:W-:Y:S01]  /*ad60*/  IMAD.MOV.U32 R155, RZ, RZ, -0x3ffffff0 ;  /* 0xc0000010ff9b7424 */ /* 0x000fe200078e00ff */
[----:B------:R-:W-:Y:S02]  /*ad70*/  R2UR UR8, R22 ;  /* 0x00000000160872ca */ /* 0x000fe400000e0000 */
[----:B------:R-:W-:Y:S01]  /*ad80*/  R2UR UR9, R23 ;  /* 0x00000000170972ca */ /* 0x000fe200000e0000 */
[----:B------:R-:W-:Y:S02]  /*ad90*/  WARPGROUP.DEPBAR.LE gsb0, 0x0 ;  /* 0x00008000000079c5 */ /* 0x000fe40000010000 */
[----:B------:R-:W-:-:S10]  /*ada0*/  WARPGROUP.ARRIVE ;  /* 0x00000000000079c5 */ /* 0x000fd40000000000 */
[----:B------:R-:W-:Y:S01]  /*adb0*/  HGMMA.64x128x16.F32 R24, gdesc[UR8], R24, gsb0 ;  /* 0x01e00000081879f0 */ /* 0x000fe20008000818 */
[----:B------:R-:W-:Y:S02]  /*adc0*/  R2UR UR10, R154 ;  /* 0x000000009a0a72ca */ /* 0x000fe400000e0000 */
[----:B------:R-:W-:Y:S01]  /*add0*/  R2UR UR11, R155 ;  /* 0x000000009b0b72ca */ /* 0x000fe200000e0000 */
[----:B------:R-:W-:Y:S01]  /*ade0*/  IMAD.MOV.U32 R155, RZ, RZ, -0x3ffffff0 ;  /* 0xc0000010ff9b7424 */ /* 0x000fe200078e00ff */
[----:B------:R-:W-:Y:S02]  /*adf0*/  R2UR UR8, R20 ;  /* 0x00000000140872ca */ /* 0x000fe400000e0000 */
[----:B------:R-:W-:Y:S02]  /*ae00*/  R2UR UR9, R21 ;  /* 0x00000000150972ca */ /* 0x000fe400000e0000 */
[C---:B------:R-:W-:Y:S01]  /*ae10*/  IADD3 R154, R156.reuse, 0x500, RZ ;  /* 0x000005009c9a7810 */ /* 0x040fe20007ffe0ff */
[----:B------:R-:W-:Y:S01]  /*ae20*/  VIADD R156, R156, 0x600 ;  /* 0x000006009c9c7836 */ /* 0x000fe20000000000 */
[----:B------:R-:W-:-:S02]  /*ae30*/  R2UR UR47, R155 ;  /* 0x000000009b2f72ca */ /* 0x000fc400000e0000 */
[----:B------:R-:W-:Y:S02]  /*ae40*/  R2UR UR46, R154 ;  /* 0x000000009a2e72ca */ /* 0x000fe400000e0000 */
[----:B------:R-:W-:Y:S01]  /*ae50*/  R2UR UR6, R156 ;  /* 0x000000009c0672ca */ /* 0x000fe200000e0000 */
        /* <DEDUP_REMOVED lines=11> */
[----:B------:R-:W-:Y:S01]  /*af10*/  ISETP.LT.OR P2, PT, R8, 0x1, !P0 ;  /* 0x000000010800780c */ /* 0x000fe20004741670 */
[----:B------:R-:W-:-:S12]  /*af20*/  BSSY B0, `(.L_x_40) ;  /* 0x0000049000007945 */ /* 0x000fd80003800000 */
[----:B------:R-:W-:Y:S05]  /*af30*/  @P2 BRA `(.L_x_41) ;  /* 0x00000004001c2947 */ /* 0x000fea0003800000 */
[----:B------:R-:W-:Y:S01]  /*af40*/  ISETP.NE.AND P3, PT, R0, RZ, PT ;  /* 0x000000ff0000720c */ /* 0x000fe20003f65270 */
[----:B------:R-:W-:Y:S01]  /*af50*/  IMAD R17, R5, 0x8, R2 ;  /* 0x0000000805117824 */ /* 0x000fe200078e0202 */
[----:B------:R-:W-:-:S11]  /*af60*/  SHF.L.U32 R154, R6, 0x1f, RZ ;  /* 0x0000001f069a7819 */ /* 0x000fd600000006ff */
.L_x_42:
        /* <DEDUP_REMOVED lines=10> */
.L_x_43:
        /* <DEDUP_REMOVED lines=58> */
.L_x_41:
[----:B------:R-:W-:Y:S05]  /*b3b0*/  BSYNC B0 ;  /* 0x0000000000007941 */ /* 0x000fea0003800000 */
.L_x_40:
[----:B------:R-:W-:-:S07]  /*b3c0*/  VIADD R8, R8, 0xffffffff ;  /* 0xffffffff08087836 */ /* 0x000fce0000000000 */
.L_x_39:
[C---:B------:R-:W-:Y:S01]  /*b3d0*/  VIADD R154, R14.reuse, 0x1 ;  /* 0x000000010e9a7836 */ /* 0x040fe20000000000 */
[C---:B------:R-:W-:Y:S01]  /*b3e0*/  IADD3 R156, R14.reuse, 0x8, RZ ;  /* 0x000000080e9c7810 */ /* 0x040fe20007ffe0ff */
[----:B------:R-:W-:Y:S05]  /*b3f0*/  WARPSYNC.ALL ;  /* 0x0000000000007948 */ /* 0x000fea0003800000 */
[-C--:B------:R-:W-:Y:S01]  /*b400*/  ISETP.GE.AND P3, PT, R3, R154.reuse, PT ;  /* 0x0000009a0300720c */ /* 0x080fe20003f66270 */
[----:B------:R-:W-:Y:S01]  /*b410*/  ULDC UR6, c[0x0][0x604] ;  /* 0x0001810000067ab9 */ /* 0x000fe20000000800 */
[----:B------:R-:W-:Y:S01]  /*b420*/  ISETP.GE.AND P4, PT, R11, R154, PT ;  /* 0x0000009a0b00720c */ /* 0x000fe20003f86270 */
[C---:B------:R-:W-:Y:S01]  /*b430*/  VIADD R154, R14.reuse, 0x9 ;  /* 0x000000090e9a7836 */ /* 0x040fe20000000000 */
[-C--:B------:R-:W-:Y:S01]  /*b440*/  ISETP.GE.AND P2, PT, R3, R156.reuse, PT ;  /* 0x0000009c0300720c */ /* 0x080fe20003f46270 */
[----:B------:R-:W-:Y:S01]  /*b450*/  BSSY B0, `(.L_x_44) ;  /* 0x000013a000007945 */ /* 0x000fe20003800000 */
[----:B------:R-:W-:Y:S01]  /*b460*/  ISETP.GE.AND P6, PT, R11, R156, PT ;  /* 0x0000009c0b00720c */ /* 0x000fe20003fc6270 */
[----:B------:R-:W-:Y:S01]  /*b470*/  VIADD R156, R14, 0x10 ;  /* 0x000000100e9c7836 */ /* 0x000fe20000000000 */
[----:B------:R-:W-:-:S02]  /*b480*/  FSEL R25, R25, -INF , P3 ;  /* 0xff80000019197808 */ /* 0x000fc40001800000 */
[-C--:B------:R-:W-:Y:S02]  /*b490*/  ISETP.GE.AND P5, PT, R3, R154.reuse, PT ;  /* 0x0000009a0300720c */ /* 0x080fe40003fa6270 */
[----:B------:R-:W-:Y:S02]  /*b4a0*/  ISETP.GE.AND P3, PT, R11, R154, PT ;  /* 0x0000009a0b00720c */ /* 0x000fe40003f66270 */
[----:B------:R-:W-:Y:S02]  /*b4b0*/  IADD3 R154, R14, 0x11, RZ ;  /* 0x000000110e9a7810 */ /* 0x000fe40007ffe0ff */
[----:B------:R-:W-:Y:S02]  /*b4c0*/  FSEL R27, R27, -INF , P4 ;  /* 0xff8000001b1b7808 */ /* 0x000fe40002000000 */
[----:B------:R-:W-:Y:S02]  /*b4d0*/  FSEL R28, R28, -INF , P2 ;  /* 0xff8000001c1c7808 */ /* 0x000fe40001000000 */
[----:B------:R-:W-:-:S02]  /*b4e0*/  ISETP.GE.AND P4, PT, R3, R156, PT ;  /* 0x0000009c0300720c */ /* 0x000fc40003f86270 */
[----:B------:R-:W-:Y:S01]  /*b4f0*/  ISETP.GE.AND P2, PT, R11, R156, PT ;  /* 0x0000009c0b00720c */ /* 0x000fe20003f46270 */
[----:B------:R-:W-:Y:S01]  /*b500*/  VIADD R156, R14, 0x18 ;  /* 0x000000180e9c7836 */ /* 0x000fe20000000000 */
[----:B------:R-:W-:Y:S02]  /*b510*/  FSEL R30, R30, -INF , P6 ;  /* 0xff8000001e1e7808 */ /* 0x000fe40003000000 */
[----:B------:R-:W-:Y:S02]  /*b520*/  FSEL R29, R29, -INF , P5 ;  /* 0xff8000001d1d7808 */ /* 0x000fe40002800000 */
[-C--:B------:R-:W-:Y:S02]  /*b530*/  ISETP.GE.AND P6, PT, R3, R154.reuse, PT ;  /* 0x0000009a0300720c */ /* 0x080fe40003fc6270 */
[----:B------:R-:W-:Y:S01]  /*b540*/  ISETP.GE.AND P5, PT, R11, R154, PT ;  /* 0x0000009a0b00720c */ /* 0x000fe20003fa6270 */
[----:B------:R-:W-:Y:S01]  /*b550*/  VIADD R154, R14, 0x19 ;  /* 0x000000190e9a7836 */ /* 0x000fe20000000000 */
[----:B------:R-:W-:-:S02]  /*b560*/  FSEL R31, R31, -INF , P3 ;  /* 0xff8000001f1f7808 */ /* 0x000fc40001800000 */
[----:B------:R-:W-:Y:S02]  /*b570*/  FSEL R32, R32, -INF , P4 ;  /* 0xff80000020207808 */ /* 0x000fe40002000000 */
[-C--:B------:R-:W-:Y:S02]  /*b580*/  ISETP.GE.AND P3, PT, R3, R156.reuse, PT ;  /* 0x0000009c0300720c */ /* 0x080fe40003f66270 */
[----:B------:R-:W-:Y:S02]  /*b590*/  ISETP.GE.AND P4, PT, R11, R156, PT ;  /* 0x0000009c0b00720c */ /* 0x000fe40003f86270 */
[----:B------:R-:W-:Y:S02]  /*b5a0*/  IADD3 R156, R14, 0x20, RZ ;  /* 0x000000200e9c7810 */ /* 0x000fe40007ffe0ff */
[----:B------:R-:W-:Y:S02]  /*b5b0*/  FSEL R34, R34, -INF , P2 ;  /* 0xff80000022227808 */ /* 0x000fe40001000000 */
[----:B------:R-:W-:-:S02]  /*b5c0*/  FSEL R33, R33, -INF , P6 ;  /* 0xff80000021217808 */ /* 0x000fc40003000000 */
[-C--:B------:R-:W-:Y:S02]  /*b5d0*/  ISETP.GE.AND P2, PT, R3, R154.reuse, PT ;  /* 0x0000009a0300720c */ /* 0x080fe40003f46270 */
        /* <DEDUP_REMOVED lines=40> */
[C---:B------:R-:W-:Y:S02]  /*b860*/  ISETP.GE.AND P5, PT, R11.reuse, R154, PT ;  /* 0x0000009a0b00720c */ /* 0x040fe40003fa6270 */
[----:B------:R-:W-:Y:S02]  /*b870*/  IADD3 R154, R14, 0x41, RZ ;  /* 0x000000410e9a7810 */ /* 0x000fe40007ffe0ff */
[----:B------:R-:W-:Y:S02]  /*b880*/  FSEL R52, R52, -INF , P4 ;  /* 0xff80000034347808 */ /* 0x000fe40002000000 */
[----:B------:R-:W-:-:S02]  /*b890*/  ISETP.GE.AND P4, PT, R11, R156, PT ;  /* 0x0000009c0b00720c */ /* 0x000fc40003f86270 */
[----:B------:R-:W-:Y:S02]  /*b8a0*/  FSEL R54, R54, -INF , P2 ;  /* 0xff80000036367808 */ /* 0x000fe40001000000 */
[----:B------:R-:W-:Y:S02]  /*b8b0*/  FSEL R51, R51, -INF , P3 ;  /* 0xff80000033337808 */ /* 0x000fe40001800000 */
[C---:B------:R-:W-:Y:S02]  /*b8c0*/  ISETP.GE.AND P2, PT, R3.reuse, R154, PT ;  /* 0x0000009a0300720c */ /* 0x040fe40003f46270 */
[----:B------:R-:W-:Y:S01]  /*b8d0*/  ISETP.GE.AND P3, PT, R3, R156, PT ;  /* 0x0000009c0300720c */ /* 0x000fe20003f66270 */
[----:B------:R-:W-:Y:S01]  /*b8e0*/  VIADD R156, R14, 0x48 ;  /* 0x000000480e9c7836 */ /* 0x000fe20000000000 */
[----:B------:R-:W-:Y:S02]  /*b8f0*/  FSEL R58, R58, -INF , P4 ;  /* 0xff8000003a3a7808 */ /* 0x000fe40002000000 */
[----:B------:R-:W-:-:S02]  /*b900*/  FSEL R53, R53, -INF , P6 ;  /* 0xff80000035357808 */ /* 0x000fc40003000000 */
[----:B------:R-:W-:Y:S02]  /*b910*/  ISETP.GE.AND P4, PT, R3, R14, PT ;  /* 0x0000000e0300720c */ /* 0x000fe40003f86270 */
[----:B------:R-:W-:Y:S01]  /*b920*/  ISETP.GE.AND P6, PT, R11, R154, PT ;  /* 0x0000009a0b00720c */ /* 0x000fe20003fc6270 */
[----:B------:R-:W-:Y:S01]  /*b930*/  VIADD R154, R14, 0x49 ;  /* 0x000000490e9a7836 */ /* 0x000fe20000000000 */
[----:B------:R-:W-:Y:S02]  /*b940*/  FSEL R57, R57, -INF , P2 ;  /* 0xff80000039397808 */ /* 0x000fe40001000000 */
[----:B------:R-:W-:Y:S02]  /*b950*/  ISETP.GE.AND P2, PT, R11, R14, PT ;  /* 0x0000000e0b00720c */ /* 0x000fe40003f46270 */
[----:B------:R-:W-:Y:S02]  /*b960*/  FSEL R55, R55, -INF , P5 ;  /* 0xff80000037377808 */ /* 0x000fe40002800000 */
[----:B------:R-:W-:-:S02]  /*b970*/  FSEL R56, R56, -INF , P3 ;  /* 0xff80000038387808 */ /* 0x000fc40001800000 */
[-C--:B------:R-:W-:Y:S02]  /*b980*/  ISETP.GE.AND P5, PT, R3, R156.reuse, PT ;  /* 0x0000009c0300720c */ /* 0x080fe40003fa6270 */
[----:B------:R-:W-:Y:S02]  /*b990*/  ISETP.GE.AND P3, PT, R11, R156, PT ;  /* 0x0000009c0b00720c */ /* 0x000fe40003f66270 */
[----:B------:R-:W-:Y:S02]  /*b9a0*/  FSEL R24, R24, -INF , P4 ;  /* 0xff80000018187808 */ /* 0x000fe40002000000 */
[----:B------:R-:W-:Y:S02]  /*b9b0*/  IADD3 R156, R14, 0x50, RZ ;  /* 0x000000500e9c7810 */ /* 0x000fe40007ffe0ff */
[----:B------:R-:W-:Y:S02]  /*b9c0*/  FSEL R59, R59, -INF , P6 ;  /* 0xff8000003b3b7808 */ /* 0x000fe40003000000 */
[----:B------:R-:W-:Y:S01]  /*b9d0*/  FSEL R155, R26, -INF , P2 ;  /* 0xff8000001a9b7808 */ /* 0x000fe20001000000 */
[----:B------:R-:W-:Y:S01]  /*b9e0*/  VIADD R26, R14, 0x51 ;  /* 0x000000510e1a7836 */ /* 0x000fe20000000000 */
[----:B------:R-:W-:-:S02]  /*b9f0*/  ISETP.GE.AND P6, PT, R3, R154, PT ;  /* 0x0000009a0300720c */ /* 0x000fc40003fc6270 */
[----:B------:R-:W-:Y:S02]  /*ba00*/  ISETP.GE.AND P4, PT, R11, R154, PT ;  /* 0x0000009a0b00720c */ /* 0x000fe40003f86270 */
[----:B------:R-:W-:Y:S02]  /*ba10*/  FSEL R60, R60, -INF , P5 ;  /* 0xff8000003c3c7808 */ /* 0x000fe40002800000 */
[----:B------:R-:W-:Y:S02]  /*ba20*/  FMNMX R154, R24, R153, !PT ;  /* 0x00000099189a7209 */ /* 0x000fe40007800000 */
[-C--:B------:R-:W-:Y:S02]  /*ba30*/  ISETP.GE.AND P5, PT, R3, R156.reuse, PT ;  /* 0x0000009c0300720c */ /* 0x080fe40003fa6270 */
[----:B------:R-:W-:Y:S02]  /*ba40*/  ISETP.GE.AND P2, PT, R11, R156, PT ;  /* 0x0000009c0b00720c */ /* 0x000fe40003f46270 */
        /* <DEDUP_REMOVED lines=26> */
[----:B------:R-:W-:Y:S02]  /*bbf0*/  FSEL R62, R62, -INF , P3 ;  /* 0xff8000003e3e7808 */ /* 0x000fe40001800000 */
[----:B------:R-:W-:Y:S02]  /*bc00*/  FSEL R61, R61, -INF , P6 ;  /* 0xff8000003d3d7808 */ /* 0x000fe40003000000 */
[-C--:B------:R-:W-:Y:S02]  /*bc10*/  ISETP.GE.AND P3, PT, R3, R26.reuse, PT ;  /* 0x0000001a0300720c */ /* 0x080fe40003f66270 */
[----:B------:R-:W-:Y:S01]  /*bc20*/  ISETP.GE.AND P6, PT, R11, R26, PT ;  /* 0x0000001a0b00720c */ /* 0x000fe20003fc6270 */
[----:B------:R-:W-:Y:S01]  /*bc30*/  VIADD R26, R14, 0x58 ;  /* 0x000000580e1a7836 */ /* 0x000fe20000000000 */
[----:B------:R-:W-:-:S02]  /*bc40*/  FMNMX R19, R51, R156, !PT ;  /* 0x0000009c33137209 */ /* 0x000fc40007800000 */
[----:B------:R-:W-:Y:S02]  /*bc50*/  FMNMX R154, R52, R17, !PT ;  /* 0x00000011349a7209 */ /* 0x000fe40007800000 */
[----:B------:R-:W-:Y:S02]  /*bc60*/  FMNMX R156, R54, R19, !PT ;  /* 0x00000013369c7209 */ /* 0x000fe40007800000 */
[----:B------:R-:W-:Y:S02]  /*bc70*/  FSEL R63, R63, -INF , P4 ;  /* 0xff8000003f3f7808 */ /* 0x000fe40002000000 */
[----:B------:R-:W-:Y:S02]  /*bc80*/  FSEL R64, R64, -INF , P5 ;  /* 0xff80000040407808 */ /* 0x000fe40002800000 */
[-C--:B------:R-:W-:Y:S02]  /*bc90*/  ISETP.GE.AND P4, PT, R3, R26.reuse, PT ;  /* 0x0000001a0300720c */ /* 0x080fe40003f86270 */
[----:B------:R-:W-:-:S02]  /*bca0*/  ISETP.GE.AND P5, PT, R11, R26, PT ;  /* 0x0000001a0b00720c */ /* 0x000fc40003fa6270 */
[----:B------:R-:W-:Y:S02]  /*bcb0*/  FMNMX R17, R53, R154, !PT ;  /* 0x0000009a35117209 */ /* 0x000fe40007800000 */
[----:B------:R-:W-:Y:S02]  /*bcc0*/  IADD3 R26, R14, 0x59, RZ ;  /* 0x000000590e1a7810 */ /* 0x000fe40007ffe0ff */
[----:B------:R-:W-:Y:S02]  /*bcd0*/  FMNMX R19, R55, R156, !PT ;  /* 0x0000009c37137209 */ /* 0x000fe40007800000 */
[----:B------:R-:W-:Y:S02]  /*bce0*/  FSEL R66, R66, -INF , P2 ;  /* 0xff80000042427808 */ /* 0x000fe40001000000 */
[----:B------:R-:W-:Y:S02]  /*bcf0*/  FSEL R65, R65, -INF , P3 ;  /* 0xff80000041417808 */ /* 0x000fe40001800000 */
[----:B------:R-:W-:-:S02]  /*bd00*/  FMNMX R154, R56, R17, !PT ;  /* 0x00000011389a7209 */ /* 0x000fc40007800000 */
[-C--:B------:R-:W-:Y:S02]  /*bd10*/  ISETP.GE.AND P2, PT, R3, R26.reuse, PT ;  /* 0x0000001a0300720c */ /* 0x080fe40003f46270 */
[----:B------:R-:W-:Y:S01]  /*bd20*/  ISETP.GE.AND P3, PT, R11, R26, PT ;  /* 0x0000001a0b00720c */ /* 0x000fe20003f66270 */
[----:B------:R-:W-:Y:S01]  /*bd30*/  VIADD R26, R14, 0x60 ;  /* 0x000000600e1a7836 */ /* 0x000fe20000000000 */
[----:B------:R-:W-:Y:S02]  /*bd40*/  FMNMX R156, R58, R19, !PT ;  /* 0x000000133a9c7209 */ /* 0x000fe40007800000 */
[----:B------:R-:W-:Y:S02]  /*bd50*/  FMNMX R17, R57, R154, !PT ;  /* 0x0000009a39117209 */ /* 0x000fe40007800000 */
[----:B------:R-:W-:Y:S02]  /*bd60*/  FSEL R67, R67, -INF , P6 ;  /* 0xff80000043437808 */ /* 0x000fe40003000000 */
[----:B------:R-:W-:-:S02]  /*bd70*/  FSEL R68, R68, -INF , P4 ;  /* 0xff80000044447808 */ /* 0x000fc40002000000 */
[----:B------:R-:W-:Y:S02]  /*bd80*/  FMNMX R19, R59, R156, !PT ;  /* 0x0000009c3b137209 */ /* 0x000fe40007800000 */
[-C--:B------:R-:W-:Y:S02]  /*bd90*/  ISETP.GE.AND P6, PT, R3, R26.reuse, PT ;  /* 0x0000001a0300720c */ /* 0x080fe40003fc6270 */
[----:B------:R-:W-:Y:S01]  /*bda0*/  ISETP.GE.AND P4, PT, R11, R26, PT ;  /* 0x0000001a0b00720c */ /* 0x000fe20003f86270 */
[----:B------:R-:W-:Y:S01]  /*bdb0*/  VIADD R26, R14, 0x61 ;  /* 0x000000610e1a7836 */ /* 0x000fe20000000000 */
[----:B------:R-:W-:Y:S02]  /*bdc0*/  FMNMX R154, R60, R17, !PT ;  /* 0x000000113c9a7209 */ /* 0x000fe40007800000 */
[----:B------:R-:W-:Y:S02]  /*bdd0*/  FMNMX R156, R62, R19, !PT ;  /* 0x000000133e9c7209 */ /* 0x000fe40007800000 */
[----:B------:R-:W-:-:S02]  /*bde0*/  FSEL R70, R70, -INF , P5 ;  /* 0xff80000046467808 */ /* 0x000fc40002800000 */
[----:B------:R-:W-:Y:S02]  /*bdf0*/  FSEL R69, R69, -INF , P2 ;  /* 0xff80000045457808 */ /* 0x000fe40001000000 */
[----:B------:R-:W-:Y:S02]  /*be00*/  FMNMX R17, R61, R154, !PT ;  /* 0x0000009a3d117209 */ /* 0x000fe40007800000 */
[-C--:B------:R-:W-:Y:S02]  /*be10*/  ISETP.GE.AND P5, PT, R3, R26.reuse, PT ;  /* 0x0000001a0300720c */ /* 0x080fe40003fa6270 */
[----:B------:R-:W-:Y:S02]  /*be20*/  ISETP.GE.AND P2, PT, R11, R26, PT ;  /* 0x0000001a0b00720c */ /* 0x000fe40003f46270 */
[----:B------:R-:W-:Y:S02]  /*be30*/  IADD3 R26, R14, 0x68, RZ ;  /* 0x000000680e1a7810 */ /* 0x000fe40007ffe0ff */
        /* <DEDUP_REMOVED lines=46> */
[----:B------:R-:W-:Y:S02]  /*c120*/  FMNMX R26, R80, R17, !PT ;  /* 0x00000011501a7209 */ /* 0x000fe40007800000 */
[----:B------:R-:W-:-:S02]  /*c130*/  FSEL R83, R83, -INF , P4 ;  /* 0xff80000053537808 */ /* 0x000fc40002000000 */
[----:B------:R-:W-:Y:S02]  /*c140*/  FMNMX R154, R82, R19, !PT ;  /* 0x00000013529a7209 */ /* 0x000fe40007800000 */
[----:B------:R-:W-:Y:S02]  /*c150*/  FSEL R84, R84, -INF , P5 ;  /* 0xff80000054547808 */ /* 0x000fe40002800000 */
[----:B------:R-:W-:Y:S02]  /*c160*/  FMNMX R17, R81, R26, !PT ;  /* 0x0000001a51117209 */ /* 0x000fe40007800000 */
[----:B------:R-:W-:Y:S02]  /*c170*/  FSEL R86, R86, -INF , P2 ;  /* 0xff80000056567808 */ /* 0x000fe40001000000 */
[----:B------:R-:W-:Y:S02]  /*c180*/  FMNMX R19, R83, R154, !PT ;  /* 0x0000009a53137209 */ /* 0x000fe40007800000 */
[----:B------:R-:W-:-:S02]  /*c190*/  FSEL R85, R85, -INF , P3 ;  /* 0xff80000055557808 */ /* 0x000fc40001800000 */
[----:B------:R-:W-:Y:S02]  /*c1a0*/  FMNMX R26, R84, R17, !PT ;  /* 0x00000011541a7209 */ /* 0x000fe40007800000 */
[----:B------:R-:W-:Y:S02]  /*c1b0*/  FSEL R87, R87, -INF , P6 ;  /* 0xff80000057577808 */ /* 0x000fe40003000000 */
[----:B------:R-:W-:Y:S02]  /*c1c0*/  FMNMX R154, R86, R19, !PT ;  /* 0x00000013569a7209 */ /* 0x000fe40007800000 */
[----:B------:R-:W-:Y:S02]  /*c1d0*/  FMNMX R26, R85, R26, !PT ;  /* 0x0000001a551a7209 */ /* 0x000fe40007800000 */
[----:B------:R-:W-:Y:S02]  /*c1e0*/  FMNMX R154, R87, R154, !PT ;  /* 0x0000009a579a7209 */ /* 0x000fe40007800000 */
[----:B------:R-:W-:Y:S01]  /*c1f0*/  IADD3 R15, R15, 0x1, RZ ;  /* 0x000000010f0f7810 */ /* 0x000fe20007ffe0ff */
[----:B------:R-:W1:Y:S04]  /*c200*/  SHFL.BFLY PT, R17, R26, 0x1, 0x1f ;  /* 0x0c201f001a117f89 */ /* 0x000e6800000e0000 */
[----:B------:R-:W2:Y:S01]  /*c210*/  SHFL.BFLY PT, R19, R154, 0x1, 0x1f ;  /* 0x0c201f009a137f89 */ /* 0x000ea200000e0000 */
[----:B-1----:R-:W-:-:S02]  /*c220*/  FMNMX R156, R26, R17, !PT ;  /* 0x000000111a9c7209 */ /* 0x002fc40007800000 */
[----:B--2---:R-:W-:Y:S01]  /*c230*/  FMNMX R158, R154, R19, !PT ;  /* 0x000000139a9e7209 */ /* 0x004fe20007800000 */
[C---:B------:R-:W-:Y:S02]  /*c240*/  IMAD R154, R7.reuse, 0x8, R18 ;  /* 0x00000008079a7824 */ /* 0x040fe400078e0212 */
[----:B------:R-:W1:Y:S01]  /*c250*/  SHFL.BFLY PT, R19, R156, 0x2, 0x1f ;  /* 0x0c401f009c137f89 */ /* 0x000e6200000e0000 */
[----:B------:R-:W-:-:S03]  /*c260*/  VIADD R7, R7, 0x1 ;  /* 0x0000000107077836 */ /* 0x000fc60000000000 */
[----:B------:R-:W2:Y:S01]  /*c270*/  SHFL.BFLY PT, R17, R158, 0x2, 0x1f ;  /* 0x0c401f009e117f89 */ /* 0x000ea200000e0000 */
[----:B------:R-:W-:-:S04]  /*c280*/  PRMT R154, RZ, 0x654, R154 ;  /* 0x00000654ff9a7816 */ /* 0x000fc8000000009a */
[----:B------:R3:W-:Y:S01]  /*c290*/  SYNCS.ARRIVE.TRANS64.RED.A1T0 RZ, [R154+URZ], RZ ;  /* 0x000000ff9aff79a7 */ /* 0x0007e2000810043f */
[----:B-1----:R-:W-:Y:S02]  /*c2a0*/  FMNMX R19, R156, R19, !PT ;  /* 0x000000139c137209 */ /* 0x002fe40007800000 */
[----:B--2---:R-:W-:Y:S02]  /*c2b0*/  FMNMX R17, R158, R17, !PT ;  /* 0x000000119e117209 */ /* 0x004fe40007800000 */
[----:B------:R-:W-:Y:S02]  /*c2c0*/  FSETP.NEU.AND P2, PT, R19, -INF , PT ;  /* 0xff8000001300780b */ /* 0x000fe40003f4d000 */
[----:B------:R-:W-:Y:S02]  /*c2d0*/  FSETP.NEU.AND P3, PT, R17, -INF , PT ;  /* 0xff8000001100780b */ /* 0x000fe40003f6d000 */
[----:B------:R-:W-:Y:S02]  /*c2e0*/  FSEL R157, R19, RZ, P2 ;  /* 0x000000ff139d7208 */ /* 0x000fe40001000000 */
[----:B------:R-:W-:-:S02]  /*c2f0*/  FSEL R159, R17, RZ, P3 ;  /* 0x000000ff119f7208 */ /* 0x000fc40001800000 */
[----:B------:R-:W-:Y:S01]  /*c300*/  ISETP.NE.AND P2, PT, R15, 0x4, PT ;  /* 0x000000040f00780c */ /* 0x000fe20003f45270 */
[----:B------:R-:W-:Y:S02]  /*c310*/  FADD R26, -R157, R153 ;  /* 0x000000999d1a7221 */ /* 0x000fe40000000100 */
[----:B------:R-:W-:Y:S01]  /*c320*/  FADD R152, -R159, R152 ;  /* 0x000000989f987221 */ /* 0x000fe20000000100 */
[----:B------:R-:W-:Y:S01]  /*c330*/  SEL R161, RZ, 0x1, P2 ;  /* 0x00000001ffa17807 */ /* 0x000fe20001000000 */
[----:B------:R-:W-:Y:S01]  /*c340*/  FMUL R26, R26, UR6 ;  /* 0x000000061a1a7c20 */ /* 0x000fe20008400000 */
[----:B------:R-:W-:Y:S01]  /*c350*/  SEL R15, R15, RZ, P2 ;  /* 0x000000ff0f0f7207 */ /* 0x000fe20001000000 */
[----:B------:R-:W-:Y:S01]  /*c360*/  FMUL R152, R152, UR6 ;  /* 0x0000000698987c20 */ /* 0x000fe20008400000 */
[----:B------:R-:W-:Y:S02]  /*c370*/  LOP3.LUT R4, R4, R161, RZ, 0x3c, !PT ;  /* 0x000000a104047212 */ /* 0x000fe400078e3cff */
[----:B------:R-:W-:-:S02]  /*c380*/  FSETP.GEU.AND P3, PT, R26, -126, PT ;  /* 0xc2fc00001a00780b */ /* 0x000fc40003f6e000 */
[----:B------:R-:W-:Y:S02]  /*c390*/  FSETP.GEU.AND P4, PT, R152, -126, PT ;  /* 0xc2fc00009800780b */ /* 0x000fe40003f8e000 */
[----:B------:R-:W-:Y:S02]  /*c3a0*/  ISETP.NE.AND P2, PT, R7, 0x4, PT ;  /* 0x000000040700780c */ /* 0x000fe40003f45270 */
[----:B------:R-:W-:-:S07]  /*c3b0*/  LEA R161, R15, R2, 0x3 ;  /* 0x000000020fa17211 */ /* 0x000fce00078e18ff */
[----:B------:R-:W-:Y:S02]  /*c3c0*/  @!P3 FMUL R26, R26, 0.5 ;  /* 0x3f0000001a1ab820 */ /* 0x000fe40000400000 */
[----:B------:R-:W-:-:S04]  /*c3d0*/  @!P4 FMUL R152, R152, 0.5 ;  /* 0x3f0000009898c820 */ /* 0x000fc80000400000 */
[----:B------:R-:W1:Y:S08]  /*c3e0*/  MUFU.EX2 R26, R26 ;  /* 0x0000001a001a7308 */ /* 0x000e700000000800 */
[----:B------:R2:W4:Y:S01]  /*c3f0*/  MUFU.EX2 R153, R152 ;  /* 0x0000009800997308 */ /* 0x0005220000000800 */
[----:B-1----:R-:W-:Y:S01]  /*c400*/  @!P3 FMUL R26, R26, R26 ;  /* 0x0000001a1a1ab220 */ /* 0x002fe20000400000 */
[----:B--2---:R-:W-:-:S03]  /*c410*/  SHF.L.U32 R152, R4, 0x1f, RZ ;  /* 0x0000001f04987819 */ /* 0x004fc600000006ff */
[-C--:B------:R-:W-:Y:S01]  /*c420*/  FMUL R136, R136, R26.reuse ;  /* 0x0000001a88887220 */ /* 0x080fe20000400000 */
[-C--:B------:R-:W-:Y:S01]  /*c430*/  FMUL R137, R137, R26.reuse ;  /* 0x0000001a89897220 */ /* 0x080fe20000400000 */
[-C--:B------:R-:W-:Y:S01]  /*c440*/  FMUL R140, R140, R26.reuse ;  /* 0x0000001a8c8c7220 */ /* 0x080fe20000400000 */
[-C--:B------:R-:W-:Y:S01]  /*c450*/  FMUL R141, R141, R26.reuse ;  /* 0x0000001a8d8d7220 */ /* 0x080fe20000400000 */
[----:B----4-:R-:W-:Y:S01]  /*c460*/  @!P4 FMUL R153, R153, R153 ;  /* 0x000000999999c220 */ /* 0x010fe20000400000 */
        /* <DEDUP_REMOVED lines=51> */
[----:B---3--:R-:W-:-:S07]  /*c7a0*/  FMUL R95, R95, R153 ;  /* 0x000000995f5f7220 */ /* 0x008fce0000400000 */
.L_x_45:
[----:B-1----:R1:W2:Y:S02]  /*c7b0*/  SYNCS.PHASECHK.TRANS64.TRYWAIT P3, [R161+URZ+0x1f800], R152 ;  /* 0x01f80098a10075a7 */ /* 0x0022a4000806017f */
[----:B--2---:R-:W-:Y:S05]  /*c7c0*/  @!P3 NANOSLEEP.SYNCS 0x989680 ;  /* 0x009896800000b95d */ /* 0x004fea0003900000 */
[----:B------:R-:W2:Y:S02]  /*c7d0*/  @!P3 SYNCS.PHASECHK.TRANS64 P3, [R161+URZ+0x1f800], R152 ;  /* 0x01f80098a100b5a7 */ /* 0x000ea4000806007f */
[----:B--2---:R-:W-:Y:S05]  /*c7e0*/  @!P3 BRA `(.L_x_45) ;  /* 0xfffffffc00f0b947 */ /* 0x004fea000383ffff */
[----:B------:R-:W-:Y:S05]  /*c7f0*/  BSYNC B0 ;  /* 0x0000000000007941 */ /* 0x000fea0003800000 */
.L_x_44:
[----:B-1----:R-:W1:Y:S01]  /*c800*/  LDC R152, c[0x0][0x604] ;  /* 0x00018100ff987b82 */ /* 0x002e620000000800 */
[----:B------:R-:W-:Y:S01]  /*c810*/  IMAD.U32 R162, RZ, RZ, UR41 ;  /* 0x00000029ffa27e24 */ /* 0x000fe2000f8e00ff */
[----:B------:R-:W-:Y:S01]  /*c820*/  MOV R163, 0xc0000010 ;  /* 0xc000001000a37802 */ /* 0x000fe20000000f00 */
[----:B------:R-:W-:Y:S01]  /*c830*/  IMAD.MOV.U32 R161, RZ, RZ, -0x3ffffff0 ;  /* 0xc0000010ffa17424 */ /* 0x000fe200078e00ff */
[----:B------:R-:W-:Y:S05]  /*c840*/  WARPSYNC.ALL ;  /* 0x0000000000007948 */ /* 0x000fea0003800000 */
[----:B------:R-:W-:Y:S01]  /*c850*/  IMAD R162, R15, 0x700, R162 ;  /* 0x000007000fa27824 */ /* 0x000fe200078e02a2 */
[----:B------:R-:W-:Y:S01]  /*c860*/  R2UR UR7, R163 ;  /* 0x00000000a30772ca */ /* 0x000fe200000e0000 */
[----:B------:R-:W-:Y:S01]  /*c870*/  IMAD.MOV.U32 R165, RZ, RZ, -0x3ffffff0 ;  /* 0xc0000010ffa57424 */ /* 0x000fe200078e00ff */
[----:B------:R-:W-:Y:S01]  /*c880*/  R2UR UR9, R161 ;  /* 0x00000000a10972ca */ /* 0x000fe200000e0000 */
[C---:B------:R-:W-:Y:S01]  /*c890*/  VIADD R160, R162.reuse, 0x240 ;  /* 0x00000240a2a07836 */ /* 0x040fe20000000000 */
[C---:B------:R-:W-:Y:S01]  /*c8a0*/  R2UR UR6, R162.reuse ;  /* 0x00000000a20672ca */ /* 0x040fe200000e0000 */
[----:B------:R-:W-:-:S02]  /*c8b0*/  VIADD R164, R162, 0x640 ;  /* 0x00000640a2a47836 */ /* 0x000fc40000000000 */
[----:B------:R-:W-:Y:S01]  /*c8c0*/  IMAD.MOV.U32 R163, RZ, RZ, -0x3ffffff0 ;  /* 0xc0000010ffa37424 */ /* 0x000fe200078e00ff */
[----:B------:R-:W-:Y:S01]  /*c8d0*/  R2UR UR8, R160 ;  /* 0x00000000a00872ca */ /* 0x000fe200000e0000 */
[----:B-1----:R-:W-:-:S04]  /*c8e0*/  FMUL R157, R157, R152 ;  /* 0x000000989d9d7220 */ /* 0x002fc80000400000 */
[-CC-:B------:R-:W-:Y:S01]  /*c8f0*/  FFMA R158, R24, R152.reuse, -R157.reuse ;  /* 0x00000098189e7223 */ /* 0x180fe2000000089d */
[-CC-:B------:R-:W-:Y:S01]  /*c900*/  FFMA R24, R25, R152.reuse, -R157.reuse ;  /* 0x0000009819187223 */ /* 0x180fe2000000089d */
[-C--:B------:R-:W-:Y:S01]  /*c910*/  FMUL R25, R159, R152.reuse ;  /* 0x000000989f197220 */ /* 0x080fe20000400000 */
[-CC-:B------:R-:W-:Y:S01]  /*c920*/  FFMA R154, R28, R152.reuse, -R157.reuse ;  /* 0x000000981c9a7223 */ /* 0x180fe2000000089d */
[-C--:B------:R-:W-:Y:S01]  /*c930*/  FFMA R29, R29, R152.reuse, -R157 ;  /* 0x000000981d1d7223 */ /* 0x080fe2000000089d */
[----:B------:R-:W-:Y:S01]  /*c940*/  FSETP.GEU.AND P5, PT, R158, -126, PT ;  /* 0xc2fc00009e00780b */ /* 0x000fe20003fae000 */
[-CC-:B------:R-:W-:Y:S01]  /*c950*/  FFMA R27, R27, R152.reuse, -R25.reuse ;  /* 0x000000981b1b7223 */ /* 0x180fe20000000819 */
[-CC-:B------:R-:W-:Y:S01]  /*c960*/  FFMA R156, R155, R152.reuse, -R25.reuse ;  /* 0x000000989b9c7223 */ /* 0x180fe20000000819 */
[----:B------:R-:W-:Y:S01]  /*c970*/  FSETP.GEU.AND P6, PT, R24, -126, PT ;  /* 0xc2fc00001800780b */ /* 0x000fe20003fce000 */
[-CC-:B------:R-:W-:Y:S01]  /*c980*/  FFMA R30, R30, R152.reuse, -R25.reuse ;  /* 0x000000981e1e7223 */ /* 0x180fe20000000819 */
[-CC-:B------:R-:W-:Y:S01]  /*c990*/  FFMA R31, R31, R152.reuse, -R25.reuse ;  /* 0x000000981f1f7223 */ /* 0x180fe20000000819 */
[----:B------:R-:W-:Y:S01]  /*c9a0*/  FSETP.GEU.AND P4, PT, R27, -126, PT ;  /* 0xc2fc00001b00780b */ /* 0x000fe20003f8e000 */
[-CC-:B------:R-:W-:Y:S01]  /*c9b0*/  FFMA R34, R34, R152.reuse, -R25.reuse ;  /* 0x0000009822227223 */ /* 0x180fe20000000819 */
[----:B------:R-:W-:Y:S01]  /*c9c0*/  FSETP.GEU.AND P3, PT, R156, -126, PT ;  /* 0xc2fc00009c00780b */ /* 0x000fe20003f6e000 */
[-CC-:B------:R-:W-:Y:S01]  /*c9d0*/  FFMA R35, R35, R152.reuse, -R25.reuse ;  /* 0x0000009823237223 */ /* 0x180fe20000000819 */
[-CC-:B------:R-:W-:Y:S01]  /*c9e0*/  FFMA R38, R38, R152.reuse, -R25.reuse ;  /* 0x0000009826267223 */ /* 0x180fe20000000819 */
[-CC-:B------:R-:W-:Y:S01]  /*c9f0*/  FFMA R39, R39, R152.reuse, -R25.reuse ;  /* 0x0000009827277223 */ /* 0x180fe20000000819 */
[-CC-:B------:R-:W-:Y:S01]  /*ca00*/  FFMA R42, R42, R152.reuse, -R25.reuse ;  /* 0x000000982a2a7223 */ /* 0x180fe20000000819 */
[----:B------:R-:W-:Y:S01]  /*ca10*/  @!P5 FMUL R158, R158, 0.5 ;  /* 0x3f0000009e9ed820 */ /* 0x000fe20000400000 */
[-CC-:B------:R-:W-:Y:S01]  /*ca20*/  FFMA R43, R43, R152.reuse, -R25.reuse ;  /* 0x000000982b2b7223 */ /* 0x180fe20000000819 */
[-CC-:B------:R-:W-:Y:S01]  /*ca30*/  FFMA R46, R46, R152.reuse, -R25.reuse ;  /* 0x000000982e2e7223 */ /* 0x180fe20000000819 */
[----:B------:R-:W-:Y:S01]  /*ca40*/  @!P6 FMUL R24, R24, 0.5 ;  /* 0x3f0000001818e820 */ /* 0x000fe20000400000 */
[----:B------:R-:W1:Y:S01]  /*ca50*/  MUFU.EX2 R155, R158 ;  /* 0x0000009e009b7308 */ /* 0x000e620000000800 */
[-CC-:B------:R-:W-:Y:S01]  /*ca60*/  FFMA R47, R47, R152.reuse, -R25.reuse ;  /* 0x000000982f2f7223 */ /* 0x180fe20000000819 */
[----:B------:R-:W-:Y:S01]  /*ca70*/  @!P4 FMUL R27, R27, 0.5 ;  /* 0x3f0000001b1bc820 */ /* 0x000fe20000400000 */
[-CC-:B------:R-:W-:Y:S01]  /*ca80*/  FFMA R50, R50, R152.reuse, -R25.reuse ;  /* 0x0000009832327223 */ /* 0x180fe20000000819 */
[----:B------:R-:W-:Y:S01]  /*ca90*/  @!P3 FMUL R156, R156, 0.5 ;  /* 0x3f0000009c9cb820 */ /* 0x000fe20000400000 */
[-CC-:B------:R-:W-:Y:S01]  /*caa0*/  FFMA R51, R51, R152.reuse, -R25.reuse ;  /* 0x0000009833337223 */ /* 0x180fe20000000819 */
[-CC-:B------:R-:W-:Y:S01]  /*cab0*/  FFMA R54, R54, R152.reuse, -R25.reuse ;  /* 0x0000009836367223 */ /* 0x180fe20000000819 */
[-CC-:B------:R-:W-:Y:S01]  /*cac0*/  FFMA R55, R55, R152.reuse, -R25.reuse ;  /* 0x0000009837377223 */ /* 0x180fe20000000819 */
[----:B------:R-:W2:Y:S01]  /*cad0*/  MUFU.EX2 R24, R24 ;  /* 0x0000001800187308 */ /* 0x000ea20000000800 */
[-CC-:B------:R-:W-:Y:S01]  /*cae0*/  FFMA R58, R58, R152.reuse, -R25.reuse ;  /* 0x000000983a3a7223 */ /* 0x180fe20000000819 */
[-CC-:B------:R-:W-:Y:S01]  /*caf0*/  FFMA R59, R59, R152.reuse, -R25.reuse ;  /* 0x000000983b3b7223 */ /* 0x180fe20000000819 */
[-CC-:B------:R-:W-:Y:S01]  /*cb00*/  FFMA R62, R62, R152.reuse, -R25.reuse ;  /* 0x000000983e3e7223 */ /* 0x180fe20000000819 */
[-CC-:B------:R-:W-:Y:S01]  /*cb10*/  FFMA R63, R63, R152.reuse, -R25.reuse ;  /* 0x000000983f3f7223 */ /* 0x180fe20000000819 */
[-CC-:B------:R-:W-:Y:S01]  /*cb20*/  FFMA R66, R66, R152.reuse, -R25.reuse ;  /* 0x0000009842427223 */ /* 0x180fe20000000819 */
[-CC-:B------:R-:W-:Y:S01]  /*cb30*/  FFMA R67, R67, R152.reuse, -R25.reuse ;  /* 0x0000009843437223 */ /* 0x180fe20000000819 */
[-CC-:B------:R-:W-:Y:S01]  /*cb40*/  FFMA R70, R70, R152.reuse, -R25.reuse ;  /* 0x0000009846467223 */ /* 0x180fe20000000819 */
[----:B------:R-:W3:Y:S01]  /*cb50*/  MUFU.EX2 R28, R156 ;  /* 0x0000009c001c7308 */ /* 0x000ee20000000800 */
[----:B-1----:R-:W-:Y:S01]  /*cb60*/  @!P5 FMUL R155, R155, R155 ;  /* 0x0000009b9b9bd220 */ /* 0x002fe20000400000 */
[----:B------:R-:W-:Y:S01]  /*cb70*/  FSETP.GEU.AND P5, PT, R154, -126, PT ;  /* 0xc2fc00009a00780b */ /* 0x000fe20003fae000 */
[-CC-:B------:R-:W-:Y:S01]  /*cb80*/  FFMA R71, R71, R152.reuse, -R25.reuse ;  /* 0x0000009847477223 */ /* 0x180fe20000000819 */
[-CC-:B------:R-:W-:Y:S01]  /*cb90*/  FFMA R74, R74, R152.reuse, -R25.reuse ;  /* 0x000000984a4a7223 */ /* 0x180fe20000000819 */
[-CC-:B------:R-:W-:Y:S01]  /*cba0*/  FFMA R75, R75, R152.reuse, -R25.reuse ;  /* 0x000000984b4b7223 */ /* 0x180fe20000000819 */
[-CC-:B------:R-:W-:Y:S01]  /*cbb0*/  FFMA R78, R78, R152.reuse, -R25.reuse ;  /* 0x000000984e4e7223 */ /* 0x180fe20000000819 */
[--C-:B------:R-:W-:Y:S01]  /*cbc0*/  FFMA R79, R79, R152, -R25.reuse ;  /* 0x000000984f4f7223 */ /* 0x100fe20000000819 */
[----:B------:R-:W1:Y:S01]  /*cbd0*/  MUFU.EX2 R27, R27 ;  /* 0x0000001b001b7308 */ /* 0x000e620000000800 */
[----:B--2---:R-:W-:Y:S01]  /*cbe0*/  @!P6 FMUL R24, R24, R24 ;  /* 0x000000181818e220 */ /* 0x004fe20000400000 */
[----:B------:R-:W-:Y:S01]  /*cbf0*/  FSETP.GEU.AND P6, PT, R29, -126, PT ;  /* 0xc2fc00001d00780b */ /* 0x000fe20003fce000 */
[-CC-:B------:R-:W-:Y:S01]  /*cc00*/  FFMA R82, R82, R152.reuse, -R25.reuse ;  /* 0x0000009852527223 */ /* 0x180fe20000000819 */
[-CC-:B------:R-:W-:Y:S01]  /*cc10*/  FFMA R83, R83, R152.reuse, -R25.reuse ;  /* 0x0000009853537223 */ /* 0x180fe20000000819 */
[-CC-:B------:R-:W-:Y:S01]  /*cc20*/  FFMA R86, R86, R152.reuse, -R25.reuse ;  /* 0x0000009856567223 */ /* 0x180fe20000000819 */
[----:B------:R-:W-:Y:S01]  /*cc30*/  FFMA R87, R87, R152, -R25 ;  /* 0x0000009857577223 */ /* 0x000fe20000000819 */
[----:B------:R-:W-:Y:S01]  /*cc40*/  @!P5 FMUL R154, R154, 0.5 ;  /* 0x3f0000009a9ad820 */ /* 0x000fe20000400000 */
[----:B------:R-:W-:Y:S01]  /*cc50*/  FFMA R25, R26, R13, R155 ;  /* 0x0000000d1a197223 */ /* 0x000fe2000000009b */
[----:B---3--:R-:W-:Y:S01]  /*cc60*/  @!P3 FMUL R28, R28, R28 ;  /* 0x0000001c1c1cb220 */ /* 0x008fe20000400000 */
[----:B------:R-:W-:Y:S01]  /*cc70*/  FSETP.GEU.AND P3, PT, R30, -126, PT ;  /* 0xc2fc00001e00780b */ /* 0x000fe20003f6e000 */
[--C-:B------:R-:W-:Y:S01]  /*cc80*/  FFMA R32, R32, R152, -R157.reuse ;  /* 0x0000009820207223 */ /* 0x100fe2000000089d */
[----:B------:R-:W-:Y:S01]  /*cc90*/  FADD R25, R25, R24 ;  /* 0x0000001819197221 */ /* 0x000fe20000000000 */
[----:B------:R-:W2:Y:S01]  /*cca0*/  MUFU.EX2 R154, R154 ;  /* 0x0000009a009a7308 */ /* 0x000ea20000000800 */
[----:B------:R-:W-:Y:S01]  /*ccb0*/  FFMA R26, R153, R12, R28 ;  /* 0x0000000c991a7223 */ /* 0x000fe2000000001c */
[----:B------:R-:W-:Y:S01]  /*ccc0*/  @!P6 FMUL R29, R29, 0.5 ;  /* 0x3f0000001d1de820 */ /* 0x000fe20000400000 */
[----:B------:R-:W-:Y:S01]  /*ccd0*/  F2FP.F16.F32.PACK_AB R24, R24, R155 ;  /* 0x0000009b1818723e */ /* 0x000fe200000000ff */
[----:B-1----:R-:W-:Y:S01]  /*cce0*/  @!P4 FMUL R27, R27, R27 ;  /* 0x0000001b1b1bc220 */ /* 0x002fe20000400000 */
[----:B------:R-:W-:Y:S01]  /*ccf0*/  FSETP.GEU.AND P4, PT, R31, -126, PT ;  /* 0xc2fc00001f00780b */ /* 0x000fe20003f8e000 */
[-CC-:B------:R-:W-:Y:S01]  /*cd00*/  FFMA R33, R33, R152.reuse, -R157.reuse ;  /* 0x0000009821217223 */ /* 0x180fe2000000089d */
[-C--:B------:R-:W-:Y:S01]  /*cd10*/  FFMA R36, R36, R152.reuse, -R157 ;  /* 0x0000009824247223 */ /* 0x080fe2000000089d */
[----:B------:R-:W1:Y:S01]  /*cd20*/  MUFU.EX2 R29, R29 ;  /* 0x0000001d001d7308 */ /* 0x000e620000000800 */
[----:B------:R-:W-:Y:S01]  /*cd30*/  FADD R155, R26, R27 ;  /* 0x0000001b1a9b7221 */ /* 0x000fe20000000000 */
[----:B------:R-:W-:Y:S01]  /*cd40*/  @!P3 FMUL R30, R30, 0.5 ;  /* 0x3f0000001e1eb820 */ /* 0x000fe20000400000 */
[-CC-:B------:R-:W-:Y:S01]  /*cd50*/  FFMA R37, R37, R152.reuse, -R157.reuse ;  /* 0x0000009825257223 */ /* 0x180fe2000000089d */
[-CC-:B------:R-:W-:Y:S01]  /*cd60*/  FFMA R40, R40, R152.reuse, -R157.reuse ;  /* 0x0000009828287223 */ /* 0x180fe2000000089d */
[-CC-:B------:R-:W-:Y:S01]  /*cd70*/  FFMA R41, R41, R152.reuse, -R157.reuse ;  /* 0x0000009829297223 */ /* 0x180fe2000000089d */
[-CC-:B------:R-:W-:Y:S01]  /*cd80*/  FFMA R44, R44, R152.reuse, -R157.reuse ;  /* 0x000000982c2c7223 */ /* 0x180fe2000000089d */
[--C-:B------:R-:W-:Y:S01]  /*cd90*/  FFMA R45, R45, R152, -R157.reuse ;  /* 0x000000982d2d7223 */ /* 0x100fe2000000089d */
[----:B------:R-:W3:Y:S01]  /*cda0*/  MUFU.EX2 R30, R30 ;  /* 0x0000001e001e7308 */ /* 0x000ee20000000800 */
[----:B--2---:R-:W-:Y:S01]  /*cdb0*/  @!P5 FMUL R154, R154, R154 ;  /* 0x0000009a9a9ad220 */ /* 0x004fe20000400000 */
[----:B------:R-:W-:Y:S01]  /*cdc0*/  @!P4 FMUL R31, R31, 0.5 ;  /* 0x3f0000001f1fc820 */ /* 0x000fe20000400000 */
[-CC-:B------:R-:W-:Y:S01]  /*cdd0*/  FFMA R48, R48, R152.reuse, -R157.reuse ;  /* 0x0000009830307223 */ /* 0x180fe2000000089d */
[--C-:B------:R-:W-:Y:S01]  /*cde0*/  FFMA R49, R49, R152, -R157.reuse ;  /* 0x0000009831317223 */ /* 0x100fe2000000089d */
[----:B------:R-:W-:Y:S01]  /*cdf0*/  FADD R26, R25, R154 ;  /* 0x0000009a191a7221 */ /* 0x000fe20000000000 */
[----:B------:R-:W-:Y:S01]  /*ce00*/  F2FP.F16.F32.PACK_AB R25, R27, R28 ;  /* 0x0000001c1b19723e */ /* 0x000fe200000000ff */
[-CC-:B------:R-:W-:Y:S01]  /*ce10*/  FFMA R52, R52, R152.reuse, -R157.reuse ;  /* 0x0000009834347223 */ /* 0x180fe2000000089d */
[----:B------:R-:W2:Y:S01]  /*ce20*/  MUFU.EX2 R31, R31 ;  /* 0x0000001f001f7308 */ /* 0x000ea20000000800 */
[----:B-1----:R-:W-:Y:S01]  /*ce30*/  @!P6 FMUL R29, R29, R29 ;  /* 0x0000001d1d1de220 */ /* 0x002fe20000400000 */
[-CC-:B------:R-:W-:Y:S01]  /*ce40*/  FFMA R53, R53, R152.reuse, -R157.reuse ;  /* 0x0000009835357223 */ /* 0x180fe2000000089d */
[-CC-:B------:R-:W-:Y:S01]  /*ce50*/  FFMA R56, R56, R152.reuse, -R157.reuse ;  /* 0x0000009838387223 */ /* 0x180fe2000000089d */
[----:B------:R-:W-:Y:S01]  /*ce60*/  FFMA R57, R57, R152, -R157 ;  /* 0x0000009839397223 */ /* 0x000fe2000000089d */
[----:B------:R-:W-:Y:S01]  /*ce70*/  FADD R161, R26, R29 ;  /* 0x0000001d1aa17221 */ /* 0x000fe20000000000 */
[----:B------:R-:W-:Y:S01]  /*ce80*/  F2FP.F16.F32.PACK_AB R26, R29, R154 ;  /* 0x0000009a1d1a723e */ /* 0x000fe200000000ff */
[-CC-:B------:R-:W-:Y:S01]  /*ce90*/  FFMA R60, R60, R152.reuse, -R157.reuse ;  /* 0x000000983c3c7223 */ /* 0x180fe2000000089d */
[--C-:B------:R-:W-:Y:S01]  /*cea0*/  FFMA R61, R61, R152, -R157.reuse ;  /* 0x000000983d3d7223 */ /* 0x100fe2000000089d */
[----:B---3--:R-:W-:Y:S01]  /*ceb0*/  @!P3 FMUL R30, R30, R30 ;  /* 0x0000001e1e1eb220 */ /* 0x008fe20000400000 */
[-CC-:B------:R-:W-:Y:S01]  /*cec0*/  FFMA R64, R64, R152.reuse, -R157.reuse ;  /* 0x0000009840407223 */ /* 0x180fe2000000089d */
[-CC-:B------:R-:W-:Y:S01]  /*ced0*/  FFMA R65, R65, R152.reuse, -R157.reuse ;  /* 0x0000009841417223 */ /* 0x180fe2000000089d */
[-CC-:B------:R-:W-:Y:S01]  /*cee0*/  FFMA R68, R68, R152.reuse, -R157.reuse ;  /* 0x0000009844447223 */ /* 0x180fe2000000089d */
[-CC-:B------:R-:W-:Y:S01]  /*cef0*/  FFMA R69, R69, R152.reuse, -R157.reuse ;  /* 0x0000009845457223 */ /* 0x180fe2000000089d */
[-CC-:B------:R-:W-:Y:S01]  /*cf00*/  FFMA R72, R72, R152.reuse, -R157.reuse ;  /* 0x0000009848487223 */ /* 0x180fe2000000089d */
[-CC-:B------:R-:W-:Y:S01]  /*cf10*/  FFMA R73, R73, R152.reuse, -R157.reuse ;  /* 0x0000009849497223 */ /* 0x180fe2000000089d */
[-CC-:B------:R-:W-:Y:S01]  /*cf20*/  FFMA R76, R76, R152.reuse, -R157.reuse ;  /* 0x000000984c4c7223 */ /* 0x180fe2000000089d */
[----:B--2---:R-:W-:Y:S01]  /*cf30*/  @!P4 FMUL R31, R31, R31 ;  /* 0x0000001f1f1fc220 */ /* 0x004fe20000400000 */
[-CC-:B------:R-:W-:Y:S01]  /*cf40*/  FFMA R77, R77, R152.reuse, -R157.reuse ;  /* 0x000000984d4d7223 */ /* 0x180fe2000000089d */
[-CC-:B------:R-:W-:Y:S01]  /*cf50*/  FFMA R80, R80, R152.reuse, -R157.reuse ;  /* 0x0000009850507223 */ /* 0x180fe2000000089d */
[-CC-:B------:R-:W-:Y:S01]  /*cf60*/  FFMA R81, R81, R152.reuse, -R157.reuse ;  /* 0x0000009851517223 */ /* 0x180fe2000000089d */
[--C-:B------:R-:W-:Y:S01]  /*cf70*/  FFMA R84, R84, R152, -R157.reuse ;  /* 0x0000009854547223 */ /* 0x100fe2000000089d */
[----:B------:R-:W-:Y:S01]  /*cf80*/  F2FP.F16.F32.PACK_AB R27, R31, R30 ;  /* 0x0000001e1f1b723e */ /* 0x000fe200000000ff */
[----:B------:R-:W-:Y:S01]  /*cf90*/  FFMA R85, R85, R152, -R157 ;  /* 0x0000009855557223 */ /* 0x000fe2000000089d */
[C---:B------:R-:W-:Y:S01]  /*cfa0*/  VIADD R152, R162.reuse, 0x100 ;  /* 0x00000100a2987836 */ /* 0x040fe20000000000 */
[----:B------:R-:W-:Y:S01]  /*cfb0*/  IADD3 R158, R162, 0x300, RZ ;  /* 0x00000300a29e7810 */ /* 0x000fe20007ffe0ff */
[----:B------:R-:W-:Y:S01]  /*cfc0*/  WARPGROUP.ARRIVE ;  /* 0x00000000000079c5 */ /* 0x000fe20000000000 */
[----:B------:R-:W-:Y:S01]  /*cfd0*/  IMAD.MOV.U32 R153, RZ, RZ, -0x3ffffff0 ;  /* 0xc0000010ff997424 */ /* 0x000fe200078e00ff */
[----:B------:R-:W-:Y:S01]  /*cfe0*/  FSETP.GEU.AND P5, PT, R32, -126, PT ;  /* 0xc2fc00002000780b */ /* 0x000fe20003fae000 */
[----:B------:R-:W-:Y:S01]  /*cff0*/  IMAD.MOV.U32 R159, RZ, RZ, -0x3ffffff0 ;  /* 0xc0000010ff9f7424 */ /* 0x000fe200078e00ff */
[----:B------:R-:W-:Y:S01]  /*d000*/  R2UR UR10, R152 ;  /* 0x00000000980a72ca */ /* 0x000fe200000e0000 */
[C---:B------:R-:W-:Y:S01]  /*d010*/  VIADD R152, R162.reuse, 0x200 ;  /* 0x00000200a2987836 */ /* 0x040fe20000000000 */
[----:B------:R-:W-:Y:S01]  /*d020*/  HGMMA.64x16x16.F32 R136, R24, gdesc[UR4].tnspB, R136, gsb0 ;  /* 0x4020000418887df0 */ /* 0x000fe20008000888 */
[----:B------:R-:W-:Y:S01]  /*d030*/  R2UR UR11, R153 ;  /* 0x00000000990b72ca */ /* 0x000fe200000e0000 */
[----:B------:R-:W-:Y:S01]  /*d040*/  FADD R28, R155, R30 ;  /* 0x0000001e9b1c7221 */ /* 0x000fe20000000000 */
[----:B------:R-:W-:Y:S01]  /*d050*/  R2UR UR15, R153 ;  /* 0x00000000990f72ca */ /* 0x000fe200000e0000 */
[----:B------:R-:W-:Y:S01]  /*d060*/  VIADD R154, R162, 0x440 ;  /* 0x00000440a29a7836 */ /* 0x000fe20000000000 */
[----:B------:R-:W-:Y:S01]  /*d070*/  R2UR UR14, R152 ;  /* 0x00000000980e72ca */ /* 0x000fe200000e0000 */
[----:B------:R-:W-:Y:S01]  /*d080*/  VIADD R152, R162, 0x400 ;  /* 0x00000400a2987836 */ /* 0x000fe20000000000 */
[----:B------:R-:W-:Y:S01]  /*d090*/  R2UR UR18, R158 ;  /* 0x000000009e1272ca */ /* 0x000fe200000e0000 */
[----:B------:R-:W-:Y:S01]  /*d0a0*/  VIADD R158, R162, 0x600 ;  /* 0x00000600a29e7836 */ /* 0x000fe20000000000 */
[----:B------:R-:W-:Y:S01]  /*d0b0*/  R2UR UR19, R159 ;  /* 0x000000009f1372ca */ /* 0x000fe200000e0000 */
[----:B------:R-:W-:Y:S01]  /*d0c0*/  @!P5 FMUL R32, R32, 0.5 ;  /* 0x3f0000002020d820 */ /* 0x000fe20000400000 */
[----:B------:R-:W-:Y:S01]  /*d0d0*/  R2UR UR22, R152 ;  /* 0x00000000981672ca */ /* 0x000fe200000e0000 */
[----:B------:R-:W-:Y:S01]  /*d0e0*/  FADD R29, R28, R31 ;  /* 0x0000001f1c1d7221 */ /* 0x000fe20000000000 */
[C---:B------:R-:W-:Y:S01]  /*d0f0*/  R2UR UR23, R153.reuse ;  /* 0x00000000991772ca */ /* 0x040fe200000e0000 */
[----:B------:R-:W-:Y:S01]  /*d100*/  IMAD.MOV.U32 R155, RZ, RZ, -0x3ffffff0 ;  /* 0xc0000010ff9b7424 */ /* 0x000fe200078e00ff */
[----:B------:R-:W-:Y:S01]  /*d110*/  IADD3 R152, R162, 0x500, RZ ;  /* 0x00000500a2987810 */ /* 0x000fe20007ffe0ff */
[----:B------:R-:W1:Y:S01]  /*d120*/  MUFU.EX2 R32, R32 ;  /* 0x0000002000207308 */ /* 0x000e620000000800 */
[----:B------:R-:W-:-:S02]  /*d130*/  R2UR UR27, R153 ;  /* 0x00000000991b72ca */ /* 0x000fc400000e0000 */
[----:B------:R-:W-:Y:S01]  /*d140*/  R2UR UR26, R152 ;  /* 0x00000000981a72ca */ /* 0x000fe200000e0000 */
[----:B------:R-:W-:Y:S01]  /*d150*/  VIADD R152, R162, 0x20 ;  /* 0x00000020a2987836 */ /* 0x000fe20000000000 */
[----:B------:R-:W-:Y:S02]  /*d160*/  FSETP.GEU.AND P3, PT, R34, -126, PT ;  /* 0xc2fc00002200780b */ /* 0x000fe40003f6e000 */
[----:B------:R-:W-:Y:S02]  /*d170*/  FSETP.GEU.AND P4, PT, R35, -126, PT ;  /* 0xc2fc00002300780b */ /* 0x000fe40003f8e000 */
[----:B------:R-:W-:Y:S02]  /*d180*/  FSETP.GEU.AND P6, PT, R33, -126, PT ;  /* 0xc2fc00002100780b */ /* 0x000fe40003fce000 */
[----:B------:R-:W-:Y:S02]  /*d190*/  R2UR UR30, R158 ;  /* 0x000000009e1e72ca */ /* 0x000fe400000e0000 */
[----:B------:R-:W-:-:S02]  /*d1a0*/  R2UR UR31, R159 ;  /* 0x000000009f1f72ca */ /* 0x000fc400000e0000 */
[----:B------:R-:W-:Y:S01]  /*d1b0*/  IADD3 R30, R162, 0x540, RZ ;  /* 0x00000540a21e7810 */ /* 0x000fe20007ffe0ff */
[----:B-1----:R-:W-:Y:S02]  /*d1c0*/  @!P5 FMUL R32, R32, R32 ;  /* 0x000000202020d220 */ /* 0x002fe40000400000 */
[----:B------:R-:W-:Y:S01]  /*d1d0*/  @!P3 FMUL R34, R34, 0.5 ;  /* 0x3f0000002222b820 */ /* 0x000fe20000400000 */
[----:B------:R-:W-:Y:S01]  /*d1e0*/  FSETP.GEU.AND P5, PT, R36, -126, PT ;  /* 0xc2fc00002400780b */ /* 0x000fe20003fae000 */
[----:B------:R-:W-:Y:S01]  /*d1f0*/  @!P4 FMUL R35, R35, 0.5 ;  /* 0x3f0000002323c820 */ /* 0x000fe20000400000 */
[----:B------:R-:W-:Y:S01]  /*d200*/  R2UR UR34, R152 ;  /* 0x00000000982272ca */ /* 0x000fe200000e0000 */
[----:B------:R-:W-:Y:S01]  /*d210*/  @!P6 FMUL R33, R33, 0.5 ;  /* 0x3f0000002121e820 */ /* 0x000fe20000400000 */
[----:B------:R-:W-:Y:S01]  /*d220*/  R2UR UR35, R153 ;  /* 0x00000000992372ca */ /* 0x000fe200000e0000 */
[----:B------:R-:W1:Y:S01]  /*d230*/  MUFU.EX2 R34, R34 ;  /* 0x0000002200227308 */ /* 0x000e620000000800 */
[----:B------:R-:W-:Y:S01]  /*d240*/  IADD3 R158, R162, 0x120, RZ ;  /* 0x00000120a29e7810 */ /* 0x000fe20007ffe0ff */
[----:B------:R-:W-:-:S02]  /*d250*/  WARPGROUP.DEPBAR.LE gsb0, 0x0 ;  /* 0x00008000000079c5 */ /* 0x000fc40000010000 */
[----:B------:R-:W-:Y:S01]  /*d260*/  WARPGROUP.ARRIVE ;  /* 0x00000000000079c5 */ /* 0x000fe20000000000 */
[----:B------:R-:W-:Y:S01]  /*d270*/  R2UR UR38, R158 ;  /* 0x000000009e2672ca */ /* 0x000fe200000e0000 */
[----:B------:R-:W-:Y:S01]  /*d280*/  VIADD R152, R162, 0x220 ;  /* 0x00000220a2987836 */ /* 0x000fe20000000000 */
[----:B------:R-:W-:Y:S01]  /*d290*/  R2UR UR39, R159 ;  /* 0x000000009f2772ca */ /* 0x000fe200000e0000 */
[----:B------:R-:W2:Y:S01]  /*d2a0*/  MUFU.EX2 R35, R35 ;  /* 0x0000002300237308 */ /* 0x000ea20000000800 */
[----:B------:R-:W-:Y:S01]  /*d2b0*/  @!P5 FMUL R36, R36, 0.5 ;  /* 0x3f0000002424d820 */ /* 0x000fe20000400000 */
[----:B------:R-:W-:Y:S01]  /*d2c0*/  HGMMA.64x16x16.F32 R128, R24, gdesc[UR8].tnspB, R128, gsb0 ;  /* 0x4020000818807df0 */ /* 0x000fe20008000880 */
[----:B------:R-:W-:Y:S01]  /*d2d0*/  R2UR UR10, R30 ;  /* 0x000000001e0a72ca */ /* 0x000fe200000e0000 */
[----:B------:R-:W-:Y:S01]  /*d2e0*/  VIADD R30, R162, 0x60 ;  /* 0x00000060a21e7836 */ /* 0x000fe20000000000 */
[----:B------:R-:W-:Y:S01]  /*d2f0*/  R2UR UR46, R152 ;  /* 0x00000000982e72ca */ /* 0x000fe200000e0000 */
[----:B------:R-:W-:Y:S01]  /*d300*/  VIADD R158, R162, 0x320 ;  /* 0x00000320a29e7836 */ /* 0x000fe20000000000 */
[----:B------:R-:W-:Y:S01]  /*d310*/  R2UR UR47, R153 ;  /* 0x00000000992f72ca */ /* 0x000fe200000e0000 */
[----:B------:R-:W3:Y:S01]  /*d320*/  MUFU.EX2 R33, R33 ;  /* 0x0000002100217308 */ /* 0x000ee20000000800 */
[----:B-1----:R-:W-:Y:S01]  /*d330*/  @!P3 FMUL R34, R34, R34 ;  /* 0x000000222222b220 */ /* 0x002fe20000400000 */
[----:B------:R-:W-:-:S02]  /*d340*/  FSETP.GEU.AND P3, PT, R38, -126, PT ;  /* 0xc2fc00002600780b */ /* 0x000fc40003f6e000 */
[----:B------:R-:W-:Y:S01]  /*d350*/  R2UR UR50, R158 ;  /* 0x000000009e3272ca */ /* 0x000fe200000e0000 */
[----:B------:R-:W-:Y:S01]  /*d360*/  FADD R28, R29, R34 ;  /* 0x000000221d1c7221 */ /* 0x000fe20000000000 */
[----:B------:R-:W-:Y:S01]  /*d370*/  R2UR UR51, R159 ;  /* 0x000000009f3372ca */ /* 0x000fe200000e0000 */
[C---:B------:R-:W-:Y:S01]  /*d380*/  VIADD R158, R162.reuse, 0x520 ;  /* 0x00000520a29e7836 */ /* 0x040fe20000000000 */
[----:B------:R-:W1:Y:S01]  /*d390*/  MUFU.EX2 R36, R36 ;  /* 0x0000002400247308 */ /* 0x000e620000000800 */
[----:B--2---:R-:W-:Y:S01]  /*d3a0*/  @!P4 FMUL R35, R35, R35 ;  /* 0x000000232323c220 */ /* 0x004fe20000400000 */
[----:B------:R-:W-:Y:S02]  /*d3b0*/  FSETP.GEU.AND P4, PT, R39, -126, PT ;  /* 0xc2fc00002700780b */ /* 0x000fe40003f8e000 */
[----:B------:R-:W-:Y:S02]  /*d3c0*/  IADD3 R152, R162, 0x420, RZ ;  /* 0x00000420a2987810 */ /* 0x000fe40007ffe0ff */
[----:B------:R-:W-:Y:S01]  /*d3d0*/  R2UR UR55, R153 ;  /* 0x00000000993772ca */ /* 0x000fe200000e0000 */
[----:B------:R-:W-:Y:S01]  /*d3e0*/  @!P3 FMUL R38, R38, 0.5 ;  /* 0x3f0000002626b820 */ /* 0x000fe20000400000 */
[----:B------:R-:W-:Y:S01]  /*d3f0*/  R2UR UR54, R152 ;  /* 0x00000000983672ca */ /* 0x000fe200000e0000 */
[----:B---3--:R-:W-:Y:S01]  /*d400*/  @!P6 FMUL R33, R33, R33 ;  /* 0x000000212121e220 */ /* 0x008fe20000400000 */
[----:B------:R-:W-:Y:S01]  /*d410*/  FSETP.GEU.AND P6, PT, R37, -126, PT ;  /* 0xc2fc00002500780b */ /* 0x000fe20003fce000 */
[----:B------:R-:W-:Y:S01]  /*d420*/  VIADD R152, R162, 0x620 ;  /* 0x00000620a2987836 */ /* 0x000fe20000000000 */
[----:B------:R-:W-:Y:S01]  /*d430*/  R2UR UR58, R158 ;  /* 0x000000009e3a72ca */ /* 0x000fe200000e0000 */
[----:B------:R-:W2:Y:S01]  /*d440*/  MUFU.EX2 R38, R38 ;  /* 0x0000002600267308 */ /* 0x000ea20000000800 */
[----:B------:R-:W-:Y:S01]  /*d450*/  R2UR UR59, R159 ;  /* 0x000000009f3b72ca */ /* 0x000fe200000e0000 */
[----:B------:R-:W-:Y:S01]  /*d460*/  @!P4 FMUL R39, R39, 0.5 ;  /* 0x3f0000002727c820 */ /* 0x000fe20000400000 */
[----:B------:R-:W-:Y:S01]  /*d470*/  IADD3 R158, R162, 0x40, RZ ;  /* 0x00000040a29e7810 */ /* 0x000fe20007ffe0ff */
[----:B-1----:R-:W-:Y:S01]  /*d480*/  @!P5 FMUL R36, R36, R36 ;  /* 0x000000242424d220 */ /* 0x002fe20000400000 */
[----:B------:R-:W-:-:S02]  /*d490*/  FSETP.GEU.AND P5, PT, R40, -126, PT ;  /* 0xc2fc00002800780b */ /* 0x000fc40003fae000 */
[----:B------:R-:W-:Y:S01]  /*d4a0*/  R2UR UR16, R158 ;  /* 0x000000009e1072ca */ /* 0x000fe200000e0000 */
[----:B------:R-:W1:Y:S01]  /*d4b0*/  MUFU.EX2 R39, R39 ;  /* 0x0000002700277308 */ /* 0x000e620000000800 */
[----:B------:R-:W-:Y:S01]  /*d4c0*/  IADD3 R158, R162, 0x340, RZ ;  /* 0x00000340a29e7810 */ /* 0x000fe20007ffe0ff */
[----:B------:R-:W-:Y:S01]  /*d4d0*/  @!P6 FMUL R37, R37, 0.5 ;  /* 0x3f0000002525e820 */ /* 0x000fe20000400000 */
[----:B------:R-:W-:Y:S02]  /*d4e0*/  MOV R13, UR43 ;  /* 0x0000002b000d7c02 */ /* 0x000fe40008000f00 */
[----:B------:R-:W-:Y:S01]  /*d4f0*/  R2UR UR42, R158 ;  /* 0x000000009e2a72ca */ /* 0x000fe200000e0000 */
[----:B------:R-:W-:Y:S02]  /*d500*/  WARPGROUP.DEPBAR.LE gsb0, 0x0 ;  /* 0x00008000000079c5 */ /* 0x000fe40000010000 */
[----:B------:R-:W-:Y:S01]  /*d510*/  WARPGROUP.ARRIVE ;  /* 0x00000000000079c5 */ /* 0x000fe20000000000 */
[----:B------:R-:W3:Y:S01]  /*d520*/  MUFU.EX2 R157, R37 ;  /* 0x00000025009d7308 */ /* 0x000ee20000000800 */
[----:B--2---:R-:W-:Y:S01]  /*d530*/  @!P3 FMUL R38, R38, R38 ;  /* 0x000000262626b220 */ /* 0x004fe20000400000 */
[----:B------:R-:W-:Y:S01]  /*d540*/  FSETP.GEU.AND P3, PT, R42, -126, PT ;  /* 0xc2fc00002a00780b */ /* 0x000fe20003f6e000 */
[----:B------:R-:W-:Y:S01]  /*d550*/  @!P5 FMUL R40, R40, 0.5 ;  /* 0x3f0000002828d820 */ /* 0x000fe20000400000 */
[----:B------:R-:W-:Y:S01]  /*d560*/  R2UR UR43, R159 ;  /* 0x000000009f2b72ca */ /* 0x000fe200000e0000 */
[----:B------:R-:W-:Y:S01]  /*d570*/  HGMMA.64x16x16.F32 R120, R24, gdesc[UR12].tnspB, R120, gsb0 ;  /* 0x4020000c18787df0 */ /* 0x000fe20008000878 */
[----:B------:R-:W-:Y:S01]  /*d580*/  R2UR UR12, R152 ;  /* 0x00000000980c72ca */ /* 0x000fe200000e0000 */
[----:B-1----:R-:W-:Y:S01]  /*d590*/  @!P4 FMUL R39, R39, R39 ;  /* 0x000000272727c220 */ /* 0x002fe20000400000 */
[----:B------:R-:W-:Y:S01]  /*d5a0*/  FSETP.GEU.AND P4, PT, R43, -126, PT ;  /* 0xc2fc00002b00780b */ /* 0x000fe20003f8e000 */
[----:B------:R-:W1:Y:S01]  /*d5b0*/  MUFU.EX2 R40, R40 ;  /* 0x0000002800287308 */ /* 0x000e620000000800 */
[C---:B------:R-:W-:Y:S01]  /*d5c0*/  R2UR UR13, R153.reuse ;  /* 0x00000000990d72ca */ /* 0x040fe200000e0000 */
[----:B------:R-:W-:Y:S01]  /*d5d0*/  VIADD R152, R162, 0x140 ;  /* 0x00000140a2987836 */ /* 0x000fe20000000000 */
[----:B------:R-:W-:-:S02]  /*d5e0*/  R2UR UR21, R153 ;  /* 0x00000000991572ca */ /* 0x000fc400000e0000 */
[----:B------:R-:W-:Y:S01]  /*d5f0*/  MOV R31, 0xc0000010 ;  /* 0xc0000010001f7802 */ /* 0x000fe20000000f00 */
[----:B------:R-:W-:Y:S01]  /*d600*/  @!P3 FMUL R42, R42, 0.5 ;  /* 0x3f0000002a2ab820 */ /* 0x000fe20000400000 */
[----:B------:R-:W-:Y:S01]  /*d610*/  R2UR UR20, R152 ;  /* 0x00000000981472ca */ /* 0x000fe200000e0000 */
[----:B---3--:R-:W-:Y:S01]  /*d620*/  @!P6 FMUL R157, R157, R157 ;  /* 0x0000009d9d9de220 */ /* 0x008fe20000400000 */
[----:B------:R-:W-:Y:S02]  /*d630*/  FSETP.GEU.AND P6, PT, R41, -126, PT ;  /* 0xc2fc00002900780b */ /* 0x000fe40003fce000 */
[----:B------:R-:W-:Y:S01]  /*d640*/  MOV R153, UR43 ;  /* 0x0000002b00997c02 */ /* 0x000fe20008000f00 */
[----:B------:R-:W-:Y:S01]  /*d650*/  @!P4 FMUL R43, R43, 0.5 ;  /* 0x3f0000002b2bc820 */ /* 0x000fe20000400000 */
[----:B------:R-:W2:Y:S01]  /*d660*/  MUFU.EX2 R42, R42 ;  /* 0x0000002a002a7308 */ /* 0x000ea20000000800 */
[----:B------:R-:W-:Y:S01]  /*d670*/  MOV R152, UR42 ;  /* 0x0000002a00987c02 */ /* 0x000fe20008000f00 */
[----:B------:R-:W-:Y:S01]  /*d680*/  UMOV UR42, UR12 ;  /* 0x0000000c002a7c82 */ /* 0x000fe20008000000 */
[----:B------:R-:W-:Y:S01]  /*d690*/  UMOV UR43, UR13 ;  /* 0x0000000d002b7c82 */ /* 0x000fe20008000000 */
[----:B-1----:R-:W-:Y:S01]  /*d6a0*/  @!P5 FMUL R40, R40, R40 ;  /* 0x000000282828d220 */ /* 0x002fe20000400000 */
[----:B------:R-:W-:-:S02]  /*d6b0*/  FSETP.GEU.AND P5, PT, R44, -126, PT ;  /* 0xc2fc00002c00780b */ /* 0x000fc40003fae000 */
[----:B------:R-:W-:Y:S01]  /*d6c0*/  R2UR UR11, R31 ;  /* 0x000000001f0b72ca */ /* 0x000fe200000e0000 */
[----:B------:R-:W1:Y:S01]  /*d6d0*/  MUFU.EX2 R43, R43 ;  /* 0x0000002b002b7308 */ /* 0x000e620000000800 */
[----:B------:R-:W-:Y:S01]  /*d6e0*/  @!P6 FMUL R41, R41, 0.5 ;  /* 0x3f0000002929e820 */ /* 0x000fe20000400000 */
[----:B------:R-:W-:Y:S01]  /*d6f0*/  IMAD.MOV.U32 R31, RZ, RZ, -0x3ffffff0 ;  /* 0xc0000010ff1f7424 */ /* 0x000fe200078e00ff */
[----:B------:R-:W-:Y:S02]  /*d700*/  MOV R29, 0xc0000010 ;  /* 0xc0000010001d7802 */ /* 0x000fe40000000f00 */
[----:B------:R-:W-:Y:S02]  /*d710*/  R2UR UR6, R154 ;  /* 0x000000009a0672ca */ /* 0x000fe400000e0000 */
[----:B------:R-:W-:Y:S01]  /*d720*/  R2UR UR7, R155 ;  /* 0x000000009b0772ca */ /* 0x000fe200000e0000 */
[----:B------:R-:W3:Y:S01]  /*d730*/  MUFU.EX2 R41, R41 ;  /* 0x0000002900297308 */ /* 0x000ee20000000800 */
[----:B--2---:R-:W-:Y:S01]  /*d740*/  @!P3 FMUL R42, R42, R42 ;  /* 0x0000002a2a2ab220 */ /* 0x004fe20000400000 */
[----:B------:R-:W-:Y:S01]  /*d750*/  FSETP.GEU.AND P3, PT, R46, -126, PT ;  /* 0xc2fc00002e00780b */ /* 0x000fe20003f6e000 */
[----:B------:R-:W-:Y:S01]  /*d760*/  @!P5 FMUL R44, R44, 0.5 ;  /* 0x3f0000002c2cd820 */ /* 0x000fe20000400000 */
[----:B------:R-:W-:-:S02]  /*d770*/  R2UR UR17, R159 ;  /* 0x000000009f1172ca */ /* 0x000fc400000e0000 */
[----:B------:R-:W-:Y:S02]  /*d780*/  R2UR UR14, R164 ;  /* 0x00000000a40e72ca */ /* 0x000fe400000e0000 */
[----:B------:R-:W-:Y:S01]  /*d790*/  R2UR UR15, R165 ;  /* 0x00000000a50f72ca */ /* 0x000fe200000e0000 */
[----:B------:R-:W-:Y:S02]  /*d7a0*/  WARPGROUP.DEPBAR.LE gsb0, 0x0 ;  /* 0x00008000000079c5 */ /* 0x000fe40000010000 */
[----:B------:R-:W-:Y:S01]  /*d7b0*/  WARPGROUP.ARRIVE ;  /* 0x00000000000079c5 */ /* 0x000fe20000000000 */
[----:B-1----:R-:W-:Y:S01]  /*d7c0*/  @!P4 FMUL R43, R43, R43 ;  /* 0x0000002b2b2bc220 */ /* 0x002fe20000400000 */
[----:B------:R-:W-:Y:S01]  /*d7d0*/  FSETP.GEU.AND P4, PT, R47, -126, PT ;  /* 0xc2fc00002f00780b */ /* 0x000fe20003f8e000 */
[----:B------:R-:W1:Y:S01]  /*d7e0*/  MUFU.EX2 R44, R44 ;  /* 0x0000002c002c7308 */ /* 0x000e620000000800 */
[----:B------:R-:W-:Y:S01]  /*d7f0*/  @!P3 FMUL R46, R46, 0.5 ;  /* 0x3f0000002e2eb820 */ /* 0x000fe20000400000 */
[----:B------:R-:W-:Y:S01]  /*d800*/  MOV R156, UR7 ;  /* 0x00000007009c7c02 */ /* 0x000fe20008000f00 */
[----:B------:R-:W-:Y:S01]  /*d810*/  HGMMA.64x16x16.F32 R112, R24, gdesc[UR16].tnspB, R112, gsb0 ;  /* 0x4020001018707df0 */ /* 0x000fe20008000870 */
[----:B------:R-:W-:Y:S01]  /*d820*/  R2UR UR18, R30 ;  /* 0x000000001e1272ca */ /* 0x000fe200000e0000 */
[----:B------:R-:W-:-:S02]  /*d830*/  VIADD R30, R162, 0x260 ;  /* 0x00000260a21e7836 */ /* 0x000fc40000000000 */
[----:B---3--:R-:W-:Y:S01]  /*d840*/  @!P6 FMUL R41, R41, R41 ;  /* 0x000000292929e220 */ /* 0x008fe20000400000 */
[----:B------:R-:W-:Y:S01]  /*d850*/  FSETP.GEU.AND P6, PT, R45, -126, PT ;  /* 0xc2fc00002d00780b */ /* 0x000fe20003fce000 */
[----:B------:R-:W2:Y:S01]  /*d860*/  MUFU.EX2 R46, R46 ;  /* 0x0000002e002e7308 */ /* 0x000ea20000000800 */
[----:B------:R-:W-:Y:S01]  /*d870*/  R2UR UR19, R31 ;  /* 0x000000001f1372ca */ /* 0x000fe200000e0000 */
[----:B------:R-:W-:Y:S01]  /*d880*/  IMAD.MOV.U32 R31, RZ, RZ, -0x3ffffff0 ;  /* 0xc0000010ff1f7424 */ /* 0x000fe200078e00ff */
[----:B------:R-:W-:Y:S01]  /*d890*/  MOV R158, UR6 ;  /* 0x00000006009e7c02 */ /* 0x000fe20008000f00 */
[----:B------:R-:W-:Y:S01]  /*d8a0*/  @!P4 FMUL R47, R47, 0.5 ;  /* 0x3f0000002f2fc820 */ /* 0x000fe20000400000 */
[----:B------:R-:W-:Y:S01]  /*d8b0*/  UMOV UR6, UR20 ;  /* 0x0000001400067c82 */ /* 0x000fe20008000000 */
[----:B------:R-:W-:Y:S01]  /*d8c0*/  UMOV UR7, UR21 ;  /* 0x0000001500077c82 */ /* 0x000fe20008000000 */
[----:B------:R-:W-:Y:S01]  /*d8d0*/  MOV R159, UR6 ;  /* 0x00000006009f7c02 */ /* 0x000fe20008000f00 */
[----:B------:R-:W-:Y:S01]  /*d8e0*/  UMOV UR6, UR16 ;  /* 0x0000001000067c82 */ /* 0x000fe20008000000 */
[----:B-1----:R-:W-:Y:S01]  /*d8f0*/  @!P5 FMUL R44, R44, R44 ;  /* 0x0000002c2c2cd220 */ /* 0x002fe20000400000 */
[----:B------:R-:W1:Y:S01]  /*d900*/  MUFU.EX2 R47, R47 ;  /* 0x0000002f002f7308 */ /* 0x000e620000000800 */
[----:B------:R-:W-:Y:S01]  /*d910*/  MOV R160, UR7 ;  /* 0x0000000700a07c02 */ /* 0x000fe20008000f00 */
[----:B------:R-:W-:Y:S01]  /*d920*/  @!P6 FMUL R45, R45, 0.5 ;  /* 0x3f0000002d2de820 */ /* 0x000fe20000400000 */
[----:B------:R-:W-:Y:S01]  /*d930*/  UMOV UR7, UR17 ;  /* 0x0000001100077c82 */ /* 0x000fe20008000000 */
[----:B------:R-:W-:-:S02]  /*d940*/  FSETP.GEU.AND P5, PT, R48, -126, PT ;  /* 0xc2fc00003000780b */ /* 0x000fc40003fae000 */
[----:B------:R-:W-:Y:S01]  /*d950*/  MOV R12, UR40 ;  /* 0x00000028000c7c02 */ /* 0x000fe20008000f00 */
[----:B--2---:R-:W-:Y:S01]  /*d960*/  @!P3 FMUL R46, R46, R46 ;  /* 0x0000002e2e2eb220 */ /* 0x004fe20000400000 */
[----:B------:R-:W2:Y:S01]  /*d970*/  MUFU.EX2 R45, R45 ;  /* 0x0000002d002d7308 */ /* 0x000ea20000000800 */
[----:B------:R-:W-:Y:S02]  /*d980*/  FSETP.GEU.AND P3, PT, R50, -126, PT ;  /* 0xc2fc00003200780b */ /* 0x000fe40003f6e000 */
[----:B------:R-:W-:Y:S01]  /*d990*/  R2UR UR40, R12 ;  /* 0x000000000c2872ca */ /* 0x000fe200000e0000 */
[C---:B------:R-:W-:Y:S01]  /*d9a0*/  VIADD R12, R162.reuse, 0x580 ;  /* 0x00000580a20c7836 */ /* 0x040fe20000000000 */
[----:B------:R-:W-:Y:S02]  /*d9b0*/  IADD3 R164, R162, 0x160, RZ ;  /* 0x00000160a2a47810 */ /* 0x000fe40007ffe0ff */
[----:B------:R-:W-:Y:S01]  /*d9c0*/  MOV R165, 0xc0000010 ;  /* 0xc000001000a57802 */ /* 0x000fe20000000f00 */
[----:B-1----:R-:W-:Y:S01]  /*d9d0*/  @!P4 FMUL R47, R47, R47 ;  /* 0x0000002f2f2fc220 */ /* 0x002fe20000400000 */
[----:B------:R-:W-:Y:S01]  /*d9e0*/  FSETP.GEU.AND P4, PT, R51, -126, PT ;  /* 0xc2fc00003300780b */ /* 0x000fe20003f8e000 */
[----:B------:R-:W-:Y:S01]  /*d9f0*/  @!P5 FMUL R48, R48, 0.5 ;  /* 0x3f0000003030d820 */ /* 0x000fe20000400000 */
[----:B------:R-:W-:-:S03]  /*da00*/  MOV R37, UR41 ;  /* 0x0000002900257c02 */ /* 0x000fc60008000f00 */
[----:B------:R-:W-:Y:S01]  /*da10*/  @!P3 FMUL R50, R50, 0.5 ;  /* 0x3f0000003232b820 */ /* 0x000fe20000400000 */
[----:B------:R-:W-:Y:S01]  /*da20*/  MOV R154, UR5 ;  /* 0x00000005009a7c02 */ /* 0x000fe20008000f00 */
[----:B--2---:R-:W-:Y:S01]  /*da30*/  @!P6 FMUL R45, R45, R45 ;  /* 0x0000002d2d2de220 */ /* 0x004fe20000400000 */
[----:B------:R-:W-:Y:S01]  /*da40*/  FSETP.GEU.AND P6, PT, R49, -126, PT ;  /* 0xc2fc00003100780b */ /* 0x000fe20003fce000 */
[----:B------:R-:W-:Y:S02]  /*da50*/  WARPGROUP.DEPBAR.LE gsb0, 0x0 ;  /* 0x00008000000079c5 */ /* 0x000fe40000010000 */
[----:B------:R-:W-:Y:S01]  /*da60*/  WARPGROUP.ARRIVE ;  /* 0x00000000000079c5 */ /* 0x000fe20000000000 */
[----:B------:R-:W1:Y:S01]  /*da70*/  MUFU.EX2 R48, R48 ;  /* 0x0000003000307308 */ /* 0x000e620000000800 */
[----:B------:R-:W-:Y:S01]  /*da80*/  @!P4 FMUL R51, R51, 0.5 ;  /* 0x3f0000003333c820 */ /* 0x000fe20000400000 */
[----:B------:R-:W-:Y:S02]  /*da90*/  MOV R155, UR4 ;  /* 0x00000004009b7c02 */ /* 0x000fe40008000f00 */
[----:B------:R-:W-:Y:S01]  /*daa0*/  R2UR UR5, R154 ;  /* 0x000000009a0572ca */ /* 0x000fe200000e0000 */
[----:B------:R-:W-:Y:S01]  /*dab0*/  HGMMA.64x16x16.F32 R104, R24, gdesc[UR20].tnspB, R104, gsb0 ;  /* 0x4020001418687df0 */ /* 0x000fe20008000868 */
[----:B------:R-:W-:-:S02]  /*dac0*/  R2UR UR22, R164 ;  /* 0x00000000a41672ca */ /* 0x000fc400000e0000 */
[----:B------:R-:W2:Y:S01]  /*dad0*/  MUFU.EX2 R50, R50 ;  /* 0x0000003200327308 */ /* 0x000ea20000000800 */
[----:B------:R-:W-:Y:S01]  /*dae0*/  @!P6 FMUL R49, R49, 0.5 ;  /* 0x3f0000003131e820 */ /* 0x000fe20000400000 */
[----:B------:R-:W-:Y:S02]  /*daf0*/  R2UR UR23, R165 ;  /* 0x00000000a51772ca */ /* 0x000fe400000e0000 */
[----:B------:R-:W-:Y:S02]  /*db00*/  R2UR UR4, R155 ;  /* 0x000000009b0472ca */ /* 0x000fe400000e0000 */
[----:B------:R-:W-:Y:S02]  /*db10*/  R2UR UR41, R37 ;  /* 0x00000000252972ca */ /* 0x000fe400000e0000 */
[----:B------:R-:W3:Y:S01]  /*db20*/  MUFU.EX2 R49, R49 ;  /* 0x0000003100317308 */ /* 0x000ee20000000800 */
[----:B-1----:R-:W-:Y:S01]  /*db30*/  @!P5 FMUL R48, R48, R48 ;  /* 0x000000303030d220 */ /* 0x002fe20000400000 */
[----:B------:R-:W-:-:S06]  /*db40*/  FSETP.GEU.AND P5, PT, R52, -126, PT ;  /* 0xc2fc00003400780b */ /* 0x000fcc0003fae000 */
[----:B------:R-:W1:Y:S01]  /*db50*/  MUFU.EX2 R51, R51 ;  /* 0x0000003300337308 */ /* 0x000e620000000800 */
[----:B--2---:R-:W-:Y:S01]  /*db60*/  @!P3 FMUL R50, R50, R50 ;  /* 0x000000323232b220 */ /* 0x004fe20000400000 */
[----:B------:R-:W-:-:S05]  /*db70*/  FSETP.GEU.AND P3, PT, R54, -126, PT ;  /* 0xc2fc00003600780b */ /* 0x000fca0003f6e000 */
[----:B------:R-:W-:Y:S01]  /*db80*/  @!P5 FMUL R52, R52, 0.5 ;  /* 0x3f0000003434d820 */ /* 0x000fe20000400000 */
[----:B---3--:R-:W-:Y:S01]  /*db90*/  @!P6 FMUL R49, R49, R49 ;  /* 0x000000313131e220 */ /* 0x008fe20000400000 */
[----:B------:R-:W-:-:S04]  /*dba0*/  FSETP.GEU.AND P6, PT, R53, -126, PT ;  /* 0xc2fc00003500780b */ /* 0x000fc80003fce000 */
[----:B------:R-:W2:Y:S02]  /*dbb0*/  MUFU.EX2 R52, R52 ;  /* 0x0000003400347308 */ /* 0x000ea40000000800 */
[----:B------:R-:W-:Y:S01]  /*dbc0*/  @!P3 FMUL R54, R54, 0.5 ;  /* 0x3f0000003636b820 */ /* 0x000fe20000400000 */
[----:B-1----:R-:W-:Y:S01]  /*dbd0*/  @!P4 FMUL R51, R51, R51 ;  /* 0x000000333333c220 */ /* 0x002fe20000400000 */
[----:B------:R-:W-:-:S04]  /*dbe0*/  FSETP.GEU.AND P4, PT, R55, -126, PT ;  /* 0xc2fc00003700780b */ /* 0x000fc80003f8e000 */
[----:B------:R-:W1:Y:S01]  /*dbf0*/  MUFU.EX2 R54, R54 ;  /* 0x0000003600367308 */ /* 0x000e620000000800 */
[----:B------:R-:W-:Y:S02]  /*dc00*/  WARPGROUP.DEPBAR.LE gsb0, 0x0 ;  /* 0x00008000000079c5 */ /* 0x000fe40000010000 */
[----:B------:R-:W-:Y:S01]  /*dc10*/  WARPGROUP.ARRIVE ;  /* 0x00000000000079c5 */ /* 0x000fe20000000000 */
[----:B------:R-:W-:Y:S01]  /*dc20*/  @!P6 FMUL R53, R53, 0.5 ;  /* 0x3f0000003535e820 */ /* 0x000fe20000400000 */
[----:B--2---:R-:W-:-:S04]  /*dc30*/  @!P5 FMUL R52, R52, R52 ;  /* 0x000000343434d220 */ /* 0x004fc80000400000 */
[----:B------:R-:W-:Y:S01]  /*dc40*/  HGMMA.64x16x16.F32 R96, R24, gdesc[UR24].tnspB, R96, gsb0 ;  /* 0x4020001818607df0 */ /* 0x000fe20008000860 */
[----:B------:R-:W-:Y:S01]  /*dc50*/  R2UR UR26, R30 ;  /* 0x000000001e1a72ca */ /* 0x000fe200000e0000 */
[----:B------:R-:W-:Y:S01]  /*dc60*/  VIADD R30, R162, 0x360 ;  /* 0x00000360a21e7836 */ /* 0x000fe20000000000 */
[----:B------:R-:W-:Y:S01]  /*dc70*/  R2UR UR27, R31 ;  /* 0x000000001f1b72ca */ /* 0x000fe200000e0000 */
[----:B------:R-:W-:Y:S01]  /*dc80*/  @!P4 FMUL R55, R55, 0.5 ;  /* 0x3f0000003737c820 */ /* 0x000fe20000400000 */
[----:B------:R-:W-:Y:S01]  /*dc90*/  MOV R31, 0xc0000010 ;  /* 0xc0000010001f7802 */ /* 0x000fe20000000f00 */
[----:B------:R-:W2:Y:S01]  /*dca0*/  MUFU.EX2 R53, R53 ;  /* 0x0000003500357308 */ /* 0x000ea20000000800 */
[----:B-1----:R-:W-:Y:S01]  /*dcb0*/  @!P3 FMUL R54, R54, R54 ;  /* 0x000000363636b220 */ /* 0x002fe20000400000 */
[----:B------:R-:W-:Y:S02]  /*dcc0*/  FSETP.GEU.AND P5, PT, R56, -126, PT ;  /* 0xc2fc00003800780b */ /* 0x000fe40003fae000 */
[----:B------:R-:W-:-:S04]  /*dcd0*/  FSETP.GEU.AND P3, PT, R58, -126, PT ;  /* 0xc2fc00003a00780b */ /* 0x000fc80003f6e000 */
[----:B------:R-:W1:Y:S07]  /*dce0*/  MUFU.EX2 R55, R55 ;  /* 0x0000003700377308 */ /* 0x000e6e0000000800 */
[----:B------:R-:W-:Y:S01]  /*dcf0*/  @!P5 FMUL R56, R56, 0.5 ;  /* 0x3f0000003838d820 */ /* 0x000fe20000400000 */
[----:B--2---:R-:W-:Y:S01]  /*dd00*/  @!P6 FMUL R53, R53, R53 ;  /* 0x000000353535e220 */ /* 0x004fe20000400000 */
[----:B------:R-:W-:Y:S01]  /*dd10*/  FSETP.GEU.AND P6, PT, R57, -126, PT ;  /* 0xc2fc00003900780b */ /* 0x000fe20003fce000 */
[----:B------:R-:W-:-:S03]  /*dd20*/  @!P3 FMUL R58, R58, 0.5 ;  /* 0x3f0000003a3ab820 */ /* 0x000fc60000400000 */
[----:B------:R-:W2:Y:S01]  /*dd30*/  MUFU.EX2 R56, R56 ;  /* 0x0000003800387308 */ /* 0x000ea20000000800 */
[----:B-1----:R-:W-:Y:S01]  /*dd40*/  @!P4 FMUL R55, R55, R55 ;  /* 0x000000373737c220 */ /* 0x002fe20000400000 */
[----:B------:R-:W-:-:S06]  /*dd50*/  FSETP.GEU.AND P4, PT, R59, -126, PT ;  /* 0xc2fc00003b00780b */ /* 0x000fcc0003f8e000 */
[----:B------:R-:W1:Y:S01]  /*dd60*/  MUFU.EX2 R58, R58 ;  /* 0x0000003a003a7308 */ /* 0x000e620000000800 */
[----:B------:R-:W-:Y:S01]  /*dd70*/  @!P6 FMUL R57, R57, 0.5 ;  /* 0x3f0000003939e820 */ /* 0x000fe20000400000 */
[----:B------:R-:W-:Y:S02]  /*dd80*/  WARPGROUP.DEPBAR.LE gsb0, 0x0 ;  /* 0x00008000000079c5 */ /* 0x000fe40000010000 */
[----:B------:R-:W-:-:S03]  /*dd90*/  WARPGROUP.ARRIVE ;  /* 0x00000000000079c5 */ /* 0x000fc60000000000 */
[----:B------:R-:W-:Y:S01]  /*dda0*/  @!P4 FMUL R59, R59, 0.5 ;  /* 0x3f0000003b3bc820 */ /* 0x000fe20000400000 */
[----:B------:R-:W3:Y:S01]  /*ddb0*/  MUFU.EX2 R57, R57 ;  /* 0x0000003900397308 */ /* 0x000ee20000000800 */
[----:B--2---:R-:W-:Y:S01]  /*ddc0*/  @!P5 FMUL R56, R56, R56 ;  /* 0x000000383838d220 */ /* 0x004fe20000400000 */
[----:B------:R-:W-:Y:S01]  /*ddd0*/  FSETP.GEU.AND P5, PT, R60, -126, PT ;  /* 0xc2fc00003c00780b */ /* 0x000fe20003fae000 */
[----:B------:R-:W-:Y:S01]  /*dde0*/  HGMMA.64x16x16.F32 R88, R24, gdesc[UR28].tnspB, R88, gsb0 ;  /* 0x4020001c18587df0 */ /* 0x000fe20008000858 */
[----:B------:R-:W-:Y:S01]  /*ddf0*/  R2UR UR30, R30 ;  /* 0x000000001e1e72ca */ /* 0x000fe200000e0000 */
[----:B-1----:R-:W-:Y:S01]  /*de00*/  @!P3 FMUL R58, R58, R58 ;  /* 0x0000003a3a3ab220 */ /* 0x002fe20000400000 */
[----:B------:R-:W-:Y:S01]  /*de10*/  R2UR UR31, R31 ;  /* 0x000000001f1f72ca */ /* 0x000fe200000e0000 */
[----:B------:R-:W-:Y:S01]  /*de20*/  IMAD.MOV.U32 R31, RZ, RZ, -0x3ffffff0 ;  /* 0xc0000010ff1f7424 */ /* 0x000fe200078e00ff */
[----:B------:R-:W1:Y:S01]  /*de30*/  MUFU.EX2 R59, R59 ;  /* 0x0000003b003b7308 */ /* 0x000e620000000800 */
[----:B------:R-:W-:-:S06]  /*de40*/  FSETP.GEU.AND P3, PT, R62, -126, PT ;  /* 0xc2fc00003e00780b */ /* 0x000fcc0003f6e000 */
[----:B------:R-:W-:Y:S01]  /*de50*/  @!P5 FMUL R60, R60, 0.5 ;  /* 0x3f0000003c3cd820 */ /* 0x000fe20000400000 */
[----:B---3--:R-:W-:Y:S01]  /*de60*/  @!P6 FMUL R57, R57, R57 ;  /* 0x000000393939e220 */ /* 0x008fe20000400000 */
[----:B------:R-:W-:-:S04]  /*de70*/  FSETP.GEU.AND P6, PT, R61, -126, PT ;  /* 0xc2fc00003d00780b */ /* 0x000fc80003fce000 */
[----:B------:R-:W2:Y:S01]  /*de80*/  MUFU.EX2 R60, R60 ;  /* 0x0000003c003c7308 */ /* 0x000ea20000000800 */
[----:B------:R-:W-:Y:S01]  /*de90*/  @!P3 FMUL R62, R62, 0.5 ;  /* 0x3f0000003e3eb820 */ /* 0x000fe20000400000 */
[----:B-1----:R-:W-:Y:S01]  /*dea0*/  @!P4 FMUL R59, R59, R59 ;  /* 0x0000003b3b3bc220 */ /* 0x002fe20000400000 */
[----:B------:R-:W-:-:S05]  /*deb0*/  FSETP.GEU.AND P4, PT, R63, -126, PT ;  /* 0xc2fc00003f00780b */ /* 0x000fca0003f8e000 */
[----:B------:R-:W-:Y:S01]  /*dec0*/  MUFU.EX2 R62, R62 ;  /* 0x0000003e003e7308 */ /* 0x000fe20000000800 */
[----:B------:R-:W-:-:S07]  /*ded0*/  @!P6 FMUL R61, R61, 0.5 ;  /* 0x3f0000003d3de820 */ /* 0x000fce0000400000 */
[----:B------:R-:W1:Y:S01]  /*dee0*/  MUFU.EX2 R61, R61 ;  /* 0x0000003d003d7308 */ /* 0x000e620000000800 */
[----:B--2---:R-:W-:Y:S01]  /*def0*/  @!P5 FMUL R60, R60, R60 ;  /* 0x0000003c3c3cd220 */ /* 0x004fe20000400000 */
[----:B------:R-:W-:Y:S01]  /*df00*/  FSETP.GEU.AND P5, PT, R64, -126, PT ;  /* 0xc2fc00004000780b */ /* 0x000fe20003fae000 */
[----:B------:R-:W-:Y:S01]  /*df10*/  @!P4 FMUL R63, R63, 0.5 ;  /* 0x3f0000003f3fc820 */ /* 0x000fe20000400000 */
[----:B------:R-:W-:Y:S02]  /*df20*/  WARPGROUP.DEPBAR.LE gsb0, 0x0 ;  /* 0x00008000000079c5 */ /* 0x000fe40000010000 */
[----:B------:R-:W-:Y:S01]  /*df30*/  FADD R24, R161, R32 ;  /* 0x00000020a1187221 */ /* 0x000fe20000000000 */
[----:B------:R-:W-:Y:S01]  /*df40*/  FADD R27, R28, R35 ;  /* 0x000000231c1b7221 */ /* 0x000fe20000000000 */
[----:B------:R-:W-:Y:S01]  /*df50*/  VIADD R28, R162, 0x460 ;  /* 0x00000460a21c7836 */ /* 0x000fe20000000000 */
[----:B------:R-:W2:Y:S01]  /*df60*/  MUFU.EX2 R63, R63 ;  /* 0x0000003f003f7308 */ /* 0x000ea20000000800 */
[----:B------:R-:W-:Y:S01]  /*df70*/  FADD R25, R24, R33 ;  /* 0x0000002118197221 */ /* 0x000fe20000000000 */
[----:B------:R-:W-:Y:S01]  /*df80*/  F2FP.F16.F32.PACK_AB R24, R33, R32 ;  /* 0x000000202118723e */ /* 0x000fe200000000ff */
[----:B------:R-:W-:Y:S01]  /*df90*/  FADD R30, R27, R38 ;  /* 0x000000261b1e7221 */ /* 0x000fe20000000000 */
[----:B------:R-:W-:Y:S01]  /*dfa0*/  F2FP.F16.F32.PACK_AB R27, R39, R38 ;  /* 0x00000026271b723e */ /* 0x000fe200000000ff */
[----:B------:R-:W-:Y:S01]  /*dfb0*/  FADD R26, R25, R36 ;  /* 0x00000024191a7221 */ /* 0x000fe20000000000 */
[----:B------:R-:W-:Y:S01]  /*dfc0*/  F2FP.F16.F32.PACK_AB R25, R35, R34 ;  /* 0x000000222319723e */ /* 0x000fe200000000ff */
[----:B------:R-:W-:Y:S01]  /*dfd0*/  FADD R35, R30, R39 ;  /* 0x000000271e237221 */ /* 0x000fe20000000000 */
[----:B------:R-:W-:-:S02]  /*dfe0*/  VIADD R30, R162, 0x560 ;  /* 0x00000560a21e7836 */ /* 0x000fc40000000000 */
[----:B------:R-:W-:Y:S01]  /*dff0*/  FADD R33, R26, R157 ;  /* 0x0000009d1a217221 */ /* 0x000fe20000000000 */
[----:B------:R-:W-:Y:S01]  /*e000*/  F2FP.F16.F32.PACK_AB R26, R157, R36 ;  /* 0x000000249d1a723e */ /* 0x000fe200000000ff */
[----:B-1----:R-:W-:Y:S01]  /*e010*/  @!P6 FMUL R61, R61, R61 ;  /* 0x0000003d3d3de220 */ /* 0x002fe20000400000 */
[----:B------:R-:W-:Y:S01]  /*e020*/  @!P3 FMUL R62, R62, R62 ;  /* 0x0000003e3e3eb220 */ /* 0x000fe20000400000 */
[----:B------:R-:W-:Y:S01]  /*e030*/  FSETP.GEU.AND P6, PT, R65, -126, PT ;  /* 0xc2fc00004100780b */ /* 0x000fe20003fce000 */
[----:B------:R-:W-:Y:S01]  /*e040*/  WARPGROUP.ARRIVE ;  /* 0x00000000000079c5 */ /* 0x000fe20000000000 */
[----:B------:R-:W-:Y:S01]  /*e050*/  FSETP.GEU.AND P3, PT, R66, -126, PT ;  /* 0xc2fc00004200780b */ /* 0x000fe20003f6e000 */
[----:B------:R-:W-:Y:S01]  /*e060*/  @!P5 FMUL R64, R64, 0.5 ;  /* 0x3f0000004040d820 */ /* 0x000fe20000400000 */
[----:B--2---:R-:W-:Y:S01]  /*e070*/  @!P4 FMUL R63, R63, R63 ;  /* 0x0000003f3f3fc220 */ /* 0x004fe20000400000 */
[----:B------:R-:W-:Y:S02]  /*e080*/  FSETP.GEU.AND P4, PT, R67, -126, PT ;  /* 0xc2fc00004300780b */ /* 0x000fe40003f8e000 */
[----:B------:R-:W-:Y:S01]  /*e090*/  HGMMA.64x16x16.F32 R136, R24, gdesc[UR32].tnspB, R136, gsb0 ;  /* 0x4020002018887df0 */ /* 0x000fe20008000888 */
[----:B------:R-:W-:Y:S01]  /*e0a0*/  R2UR UR34, R28 ;  /* 0x000000001c2272ca */ /* 0x000fe200000e0000 */
[----:B------:R-:W-:Y:S01]  /*e0b0*/  VIADD R28, R162, 0x660 ;  /* 0x00000660a21c7836 */ /* 0x000fe20000000000 */
[----:B------:R-:W-:Y:S01]  /*e0c0*/  R2UR UR35, R29 ;  /* 0x000000001d2372ca */ /* 0x000fe200000e0000 */
[----:B------:R-:W-:Y:S01]  /*e0d0*/  IMAD.MOV.U32 R29, RZ, RZ, -0x3ffffff0 ;  /* 0xc0000010ff1d7424 */ /* 0x000fe200078e00ff */
[----:B------:R-:W1:Y:S01]  /*e0e0*/  MUFU.EX2 R64, R64 ;  /* 0x0000004000407308 */ /* 0x000e620000000800 */
[----:B------:R-:W-:-:S02]  /*e0f0*/  @!P6 FMUL R65, R65, 0.5 ;  /* 0x3f0000004141e820 */ /* 0x000fc40000400000 */
[----:B------:R-:W-:-:S03]  /*e100*/  @!P3 FMUL R66, R66, 0.5 ;  /* 0x3f0000004242b820 */ /* 0x000fc60000400000 */
[----:B------:R-:W-:Y:S02]  /*e110*/  @!P4 FMUL R67, R67, 0.5 ;  /* 0x3f0000004343c820 */ /* 0x000fe40000400000 */
[----:B------:R-:W2:Y:S08]  /*e120*/  MUFU.EX2 R65, R65 ;  /* 0x0000004100417308 */ /* 0x000eb00000000800 */
        /* <DEDUP_REMOVED lines=8> */
[----:B------:R-:W-:Y:S01]  /*e1b0*/  FSETP.GEU.AND P3, PT, R70, -126, PT ;  /* 0xc2fc00004600780b */ /* 0x000fe20003f6e000 */
[----:B------:R-:W-:Y:S02]  /*e1c0*/  WARPGROUP.DEPBAR.LE gsb0, 0x0 ;  /* 0x00008000000079c5 */ /* 0x000fe40000010000 */
[----:B------:R-:W-:-:S03]  /*e1d0*/  WARPGROUP.ARRIVE ;  /* 0x00000000000079c5 */ /* 0x000fc60000000000 */
[----:B------:R-:W-:Y:S01]  /*e1e0*/  @!P6 FMUL R69, R69, 0.5 ;  /* 0x3f0000004545e820 */ /* 0x000fe20000400000 */
[----:B-1----:R-:W-:Y:S01]  /*e1f0*/  @!P4 FMUL R67, R67, R67 ;  /* 0x000000434343c220 */ /* 0x002fe20000400000 */
[----:B------:R-:W-:Y:S01]  /*e200*/  FSETP.GEU.AND P4, PT, R71, -126, PT ;  /* 0xc2fc00004700780b */ /* 0x000fe20003f8e000 */
[----:B------:R-:W1:Y:S01]  /*e210*/  MUFU.EX2 R68, R68 ;  /* 0x0000004400447308 */ /* 0x000e620000000800 */
[----:B------:R-:W-:Y:S01]  /*e220*/  HGMMA.64x16x16.F32 R128, R24, gdesc[UR36].tnspB, R128, gsb0 ;  /* 0x4020002418807df0 */ /* 0x000fe20008000880 */
[----:B------:R-:W-:Y:S02]  /*e230*/  R2UR UR38, R30 ;  /* 0x000000001e2672ca */ /* 0x000fe400000e0000 */
[----:B------:R-:W-:Y:S01]  /*e240*/  @!P3 FMUL R70, R70, 0.5 ;  /* 0x3f0000004646b820 */ /* 0x000fe20000400000 */
[----:B------:R-:W-:Y:S02]  /*e250*/  R2UR UR39, R31 ;  /* 0x000000001f2772ca */ /* 0x000fe400000e0000 */
[----:B------:R-:W-:Y:S01]  /*e260*/  IADD3 R30, R162, 0x80, RZ ;  /* 0x00000080a21e7810 */ /* 0x000fe20007ffe0ff */
[----:B------:R-:W2:Y:S01]  /*e270*/  MUFU.EX2 R69, R69 ;  /* 0x0000004500457308 */ /* 0x000ea20000000800 */
[----:B------:R-:W-:-:S03]  /*e280*/  MOV R31, 0xc0000010 ;  /* 0xc0000010001f7802 */ /* 0x000fc60000000f00 */
[----:B------:R-:W-:-:S04]  /*e290*/  @!P4 FMUL R71, R71, 0.5 ;  /* 0x3f0000004747c820 */ /* 0x000fc80000400000 */
        /* <DEDUP_REMOVED lines=12> */
[----:B------:R-:W-:Y:S01]  /*e360*/  FSETP.GEU.AND P4, PT, R75, -126, PT ;  /* 0xc2fc00004b00780b */ /* 0x000fe20003f8e000 */
[----:B------:R-:W-:Y:S02]  /*e370*/  WARPGROUP.DEPBAR.LE gsb0, 0x0 ;  /* 0x00008000000079c5 */ /* 0x000fe40000010000 */
[----:B------:R-:W-:Y:S02]  /*e380*/  WARPGROUP.ARRIVE ;  /* 0x00000000000079c5 */ /* 0x000fe40000000000 */
[----:B------:R-:W-:Y:S01]  /*e390*/  @!P3 FMUL R74, R74, 0.5 ;  /* 0x3f0000004a4ab820 */ /* 0x000fe20000400000 */
[----:B------:R-:W1:Y:S03]  /*e3a0*/  MUFU.EX2 R73, R73 ;  /* 0x0000004900497308 */ /* 0x000e660000000800 */
[----:B------:R-:W-:Y:S01]  /*e3b0*/  HGMMA.64x16x16.F32 R120, R24, gdesc[UR44].tnspB, R120, gsb0 ;  /* 0x4020002c18787df0 */ /* 0x000fe20008000878 */
[----:B------:R-:W-:Y:S01]  /*e3c0*/  R2UR UR46, R28 ;  /* 0x000000001c2e72ca */ /* 0x000fe200000e0000 */
[----:B------:R-:W-:Y:S01]  /*e3d0*/  VIADD R28, R162, 0x180 ;  /* 0x00000180a21c7836 */ /* 0x000fe20000000000 */
[----:B------:R-:W-:Y:S01]  /*e3e0*/  R2UR UR47, R29 ;  /* 0x000000001d2f72ca */ /* 0x000fe200000e0000 */
[----:B------:R-:W-:-:S02]  /*e3f0*/  IMAD.MOV.U32 R29, RZ, RZ, -0x3ffffff0 ;  /* 0xc0000010ff1d7424 */ /* 0x000fc400078e00ff */
[----:B------:R-:W-:Y:S01]  /*e400*/  @!P4 FMUL R75, R75, 0.5 ;  /* 0x3f0000004b4bc820 */ /* 0x000fe20000400000 */
[----:B------:R-:W3:Y:S01]  /*e410*/  MUFU.EX2 R74, R74 ;  /* 0x0000004a004a7308 */ /* 0x000ee20000000800 */
[----:B--2---:R-:W-:Y:S01]  /*e420*/  @!P5 FMUL R72, R72, R72 ;  /* 0x000000484848d220 */ /* 0x004fe20000400000 */
[----:B------:R-:W-:Y:S01]  /*e430*/  FSETP.GEU.AND P5, PT, R76, -126, PT ;  /* 0xc2fc00004c00780b */ /* 0x000fe20003fae000 */
[----:B-1----:R-:W-:-:S05]  /*e440*/  @!P6 FMUL R73, R73, R73 ;  /* 0x000000494949e220 */ /* 0x002fca0000400000 */
        /* <DEDUP_REMOVED lines=9> */
[----:B------:R-:W1:Y:S01]  /*e4e0*/  MUFU.EX2 R77, R77 ;  /* 0x0000004d004d7308 */ /* 0x000e620000000800 */
[----:B------:R-:W-:Y:S01]  /*e4f0*/  @!P3 FMUL R78, R78, 0.5 ;  /* 0x3f0000004e4eb820 */ /* 0x000fe20000400000 */
[----:B------:R-:W-:Y:S02]  /*e500*/  WARPGROUP.DEPBAR.LE gsb0, 0x0 ;  /* 0x00008000000079c5 */ /* 0x000fe40000010000 */
[----:B------:R-:W-:-:S04]  /*e510*/  WARPGROUP.ARRIVE ;  /* 0x00000000000079c5 */ /* 0x000fc80000000000 */
[----:B------:R-:W-:Y:S01]  /*e520*/  @!P4 FMUL R79, R79, 0.5 ;  /* 0x3f0000004f4fc820 */ /* 0x000fe20000400000 */
[----:B------:R-:W3:Y:S01]  /*e530*/  MUFU.EX2 R78, R78 ;  /* 0x0000004e004e7308 */ /* 0x000ee20000000800 */
[----:B--2---:R-:W-:Y:S01]  /*e540*/  @!P5 FMUL R76, R76, R76 ;  /* 0x0000004c4c4cd220 */ /* 0x004fe20000400000 */
[----:B------:R-:W-:Y:S01]  /*e550*/  FSETP.GEU.AND P5, PT, R80, -126, PT ;  /* 0xc2fc00005000780b */ /* 0x000fe20003fae000 */
[----:B------:R-:W-:Y:S01]  /*e560*/  HGMMA.64x16x16.F32 R112, R24, gdesc[UR48].tnspB, R112, gsb0 ;  /* 0x4020003018707df0 */ /* 0x000fe20008000870 */
[----:B------:R-:W-:Y:S01]  /*e570*/  R2UR UR50, R30 ;  /* 0x000000001e3272ca */ /* 0x000fe200000e0000 */
[----:B------:R-:W-:Y:S01]  /*e580*/  VIADD R30, R162, 0x280 ;  /* 0x00000280a21e7836 */ /* 0x000fe20000000000 */
[----:B------:R-:W-:Y:S02]  /*e590*/  R2UR UR51, R31 ;  /* 0x000000001f3372ca */ /* 0x000fe400000e0000 */
[----:B------:R-:W2:Y:S01]  /*e5a0*/  MUFU.EX2 R79, R79 ;  /* 0x0000004f004f7308 */ /* 0x000ea20000000800 */
[----:B------:R-:W-:Y:S01]  /*e5b0*/  MOV R31, 0xc0000010 ;  /* 0xc0000010001f7802 */ /* 0x000fe20000000f00 */
[----:B-1----:R-:W-:Y:S01]  /*e5c0*/  @!P6 FMUL R77, R77, R77 ;  /* 0x0000004d4d4de220 */ /* 0x002fe20000400000 */
[----:B------:R-:W-:-:S04]  /*e5d0*/  FSETP.GEU.AND P6, PT, R81, -126, PT ;  /* 0xc2fc00005100780b */ /* 0x000fc80003fce000 */
[----:B------:R-:W-:Y:S01]  /*e5e0*/  @!P5 FMUL R80, R80, 0.5 ;  /* 0x3f0000005050d820 */ /* 0x000fe20000400000 */
[----:B---3--:R-:W-:Y:S01]  /*e5f0*/  @!P3 FMUL R78, R78, R78 ;  /* 0x0000004e4e4eb220 */ /* 0x008fe20000400000 */
[----:B------:R-:W-:-:S04]  /*e600*/  FSETP.GEU.AND P3, PT, R82, -126, PT ;  /* 0xc2fc00005200780b */ /* 0x000fc80003f6e000 */
[----:B------:R-:W1:Y:S03]  /*e610*/  MUFU.EX2 R80, R80 ;  /* 0x0000005000507308 */ /* 0x000e660000000800 */
[----:B------:R-:W-:Y:S01]  /*e620*/  @!P6 FMUL R81, R81, 0.5 ;  /* 0x3f0000005151e820 */ /* 0x000fe20000400000 */
[----:B--2---:R-:W-:Y:S01]  /*e630*/  @!P4 FMUL R79, R79, R79 ;  /* 0x0000004f4f4fc220 */ /* 0x004fe20000400000 */
[----:B------:R-:W-:-:S04]  /*e640*/  FSETP.GEU.AND P4, PT, R83, -126, PT ;  /* 0xc2fc00005300780b */ /* 0x000fc80003f8e000 */
[----:B------:R-:W2:Y:S01]  /*e650*/  MUFU.EX2 R81, R81 ;  /* 0x0000005100517308 */ /* 0x000ea20000000800 */
[----:B------:R-:W-:-:S07]  /*e660*/  @!P3 FMUL R82, R82, 0.5 ;  /* 0x3f0000005252b820 */ /* 0x000fce0000400000 */
[----:B------:R-:W3:Y:S01]  /*e670*/  MUFU.EX2 R82, R82 ;  /* 0x0000005200527308 */ /* 0x000ee20000000800 */
[----:B------:R-:W-:Y:S01]  /*e680*/  @!P4 FMUL R83, R83, 0.5 ;  /* 0x3f0000005353c820 */ /* 0x000fe20000400000 */
[----:B-1----:R-:W-:Y:S01]  /*e690*/  @!P5 FMUL R80, R80, R80 ;  /* 0x000000505050d220 */ /* 0x002fe20000400000 */
[----:B------:R-:W-:Y:S01]  /*e6a0*/  FSETP.GEU.AND P5, PT, R84, -126, PT ;  /* 0xc2fc00005400780b */ /* 0x000fe20003fae000 */
[----:B------:R-:W-:Y:S02]  /*e6b0*/  WARPGROUP.DEPBAR.LE gsb0, 0x0 ;  /* 0x00008000000079c5 */ /* 0x000fe40000010000 */
[----:B------:R-:W-:Y:S02]  /*e6c0*/  WARPGROUP.ARRIVE ;  /* 0x00000000000079c5 */ /* 0x000fe40000000000 */
[----:B------:R-:W1:Y:S01]  /*e6d0*/  MUFU.EX2 R83, R83 ;  /* 0x0000005300537308 */ /* 0x000e620000000800 */
[----:B--2---:R-:W-:Y:S01]  /*e6e0*/  @!P6 FMUL R81, R81, R81 ;  /* 0x000000515151e220 */ /* 0x004fe20000400000 */
[----:B------:R-:W-:-:S02]  /*e6f0*/  FSETP.GEU.AND P6, PT, R85, -126, PT ;  /* 0xc2fc00005500780b */ /* 0x000fc40003fce000 */
[----:B------:R-:W-:Y:S01]  /*e700*/  HGMMA.64x16x16.F32 R104, R24, gdesc[UR52].tnspB, R104, gsb0 ;  /* 0x4020003418687df0 */ /* 0x000fe20008000868 */
[----:B------:R-:W-:Y:S01]  /*e710*/  R2UR UR54, R28 ;  /* 0x000000001c3672ca */ /* 0x000fe200000e0000 */
[----:B------:R-:W-:Y:S01]  /*e720*/  FADD R28, R33, R40 ;  /* 0x00000028211c7221 */ /* 0x000fe20000000000 */
[----:B------:R-:W-:Y:S01]  /*e730*/  R2UR UR55, R29 ;  /* 0x000000001d3772ca */ /* 0x000fe200000e0000 */
[----:B---3--:R-:W-:Y:S01]  /*e740*/  @!P3 FMUL R82, R82, R82 ;  /* 0x000000525252b220 */ /* 0x008fe20000400000 */
[----:B------:R-:W-:Y:S01]  /*e750*/  FSETP.GEU.AND P3, PT, R86, -126, PT ;  /* 0xc2fc00005600780b */ /* 0x000fe20003f6e000 */
[----:B------:R-:W-:Y:S01]  /*e760*/  FADD R29, R28, R41 ;  /* 0x000000291c1d7221 */ /* 0x000fe20000000000 */
[----:B------:R-:W-:Y:S01]  /*e770*/  F2FP.F16.F32.PACK_AB R28, R41, R40 ;  /* 0x00000028291c723e */ /* 0x000fe200000000ff */
[----:B------:R-:W-:-:S03]  /*e780*/  @!P5 FMUL R84, R84, 0.5 ;  /* 0x3f0000005454d820 */ /* 0x000fc60000400000 */
[----:B------:R-:W-:Y:S01]  /*e790*/  @!P6 FMUL R85, R85, 0.5 ;  /* 0x3f0000005555e820 */ /* 0x000fe20000400000 */
[----:B-1----:R-:W-:Y:S01]  /*e7a0*/  @!P4 FMUL R83, R83, R83 ;  /* 0x000000535353c220 */ /* 0x002fe20000400000 */
[----:B------:R-:W-:Y:S01]  /*e7b0*/  FSETP.GEU.AND P4, PT, R87, -126, PT ;  /* 0xc2fc00005700780b */ /* 0x000fe20003f8e000 */
[----:B------:R-:W1:Y:S04]  /*e7c0*/  MUFU.EX2 R84, R84 ;  /* 0x0000005400547308 */ /* 0x000e680000000800 */
[----:B------:R-:W-:-:S04]  /*e7d0*/  @!P3 FMUL R86, R86, 0.5 ;  /* 0x3f0000005656b820 */ /* 0x000fc80000400000 */
[----:B------:R-:W2:Y:S04]  /*e7e0*/  MUFU.EX2 R85, R85 ;  /* 0x0000005500557308 */ /* 0x000ea80000000800 */
[----:B------:R-:W-:Y:S01]  /*e7f0*/  @!P4 FMUL R87, R87, 0.5 ;  /* 0x3f0000005757c820 */ /* 0x000fe20000400000 */
[----:B-1----:R-:W-:-:S05]  /*e800*/  @!P5 FMUL R84, R84, R84 ;  /* 0x000000545454d220 */ /* 0x002fca0000400000 */
[----:B------:R-:W1:Y:S01]  /*e810*/  MUFU.EX2 R87, R87 ;  /* 0x0000005700577308 */ /* 0x000e620000000800 */
[----:B--2---:R-:W-:Y:S01]  /*e820*/  @!P6 FMUL R85, R85, R85 ;  /* 0x000000555555e220 */ /* 0x004fe20000400000 */
[----:B------:R-:W-:Y:S02]  /*e830*/  WARPGROUP.DEPBAR.LE gsb0, 0x0 ;  /* 0x00008000000079c5 */ /* 0x000fe40000010000 */
[----:B------:R-:W-:Y:S01]  /*e840*/  WARPGROUP.ARRIVE ;  /* 0x00000000000079c5 */ /* 0x000fe20000000000 */
[----:B-1----:R-:W-:-:S05]  /*e850*/  @!P4 FMUL R87, R87, R87 ;  /* 0x000000575757c220 */ /* 0x002fca0000400000 */
[----:B------:R-:W-:Y:S01]  /*e860*/  HGMMA.64x16x16.F32 R96, R24, gdesc[UR56].tnspB, R96, gsb0 ;  /* 0x4020003818607df0 */ /* 0x000fe20008000860 */
[----:B------:R-:W-:Y:S02]  /*e870*/  R2UR UR58, R30 ;  /* 0x000000001e3a72ca */ /* 0x000fe400000e0000 */
[----:B------:R-:W-:Y:S02]  /*e880*/  R2UR UR59, R31 ;  /* 0x000000001f3b72ca */ /* 0x000fe400000e0000 */
[----:B------:R-:W-:Y:S02]  /*e890*/  F2FP.F16.F32.PACK_AB R30, R45, R44 ;  /* 0x0000002c2d1e723e */ /* 0x000fe400000000ff */
[----:B------:R-:W-:Y:S01]  /*e8a0*/  F2FP.F16.F32.PACK_AB R31, R47, R46 ;  /* 0x0000002e2f1f723e */ /* 0x000fe200000000ff */
[----:B------:R-:W-:Y:S02]  /*e8b0*/  WARPGROUP.DEPBAR.LE gsb0, 0x0 ;  /* 0x00008000000079c5 */ /* 0x000fe40000010000 */
[----:B------:R-:W-:-:S06]  /*e8c0*/  WARPGROUP.ARRIVE ;  /* 0x00000000000079c5 */ /* 0x000fcc0000000000 */
[----:B------:R-:W-:Y:S01]  /*e8d0*/  HGMMA.64x16x16.F32 R88, R24, gdesc[UR40].tnspB, R88, gsb0 ;  /* 0x4020002818587df0 */ /* 0x000fe20008000858 */
[----:B------:R-:W-:Y:S01]  /*e8e0*/  UMOV UR42, UR8 ;  /* 0x00000008002a7c82 */ /* 0x000fe20008000000 */
[----:B------:R-:W-:Y:S01]  /*e8f0*/  UMOV UR43, UR9 ;  /* 0x00000009002b7c82 */ /* 0x000fe20008000000 */
[----:B------:R-:W-:Y:S02]  /*e900*/  WARPGROUP.DEPBAR.LE gsb0, 0x0 ;  /* 0x00008000000079c5 */ /* 0x000fe40000010000 */
[----:B------:R-:W-:Y:S01]  /*e910*/  FADD R24, R29, R44 ;  /* 0x0000002c1d187221 */ /* 0x000fe20000000000 */
[----:B------:R-:W-:Y:S01]  /*e920*/  F2FP.F16.F32.PACK_AB R29, R43, R42 ;  /* 0x0000002a2b1d723e */ /* 0x000fe200000000ff */
[----:B------:R-:W-:Y:S01]  /*e930*/  FADD R26, R35, R42 ;  /* 0x0000002a231a7221 */ /* 0x000fe20000000000 */
[----:B------:R-:W-:Y:S02]  /*e940*/  IMAD.MOV.U32 R27, RZ, RZ, -0x3ffffff0 ;  /* 0xc0000010ff1b7424 */ /* 0x000fe400078e00ff */
[----:B------:R-:W-:Y:S01]  /*e950*/  FADD R33, R24, R45 ;  /* 0x0000002d18217221 */ /* 0x000fe20000000000 */
[----:B------:R-:W-:Y:S01]  /*e960*/  WARPGROUP.ARRIVE ;  /* 0x00000000000079c5 */ /* 0x000fe20000000000 */
[----:B------:R-:W-:Y:S01]  /*e970*/  FADD R25, R26, R43 ;  /* 0x0000002b1a197221 */ /* 0x000fe20000000000 */
[----:B------:R-:W-:Y:S01]  /*e980*/  VIADD R24, R162, 0x380 ;  /* 0x00000380a2187836 */ /* 0x000fe20000000000 */
[----:B------:R-:W-:-:S02]  /*e990*/  R2UR UR13, R27 ;  /* 0x000000001b0d72ca */ /* 0x000fc400000e0000 */
[----:B------:R-:W-:Y:S01]  /*e9a0*/  FADD R26, R25, R46 ;  /* 0x0000002e191a7221 */ /* 0x000fe20000000000 */
[----:B------:R-:W-:Y:S01]  /*e9b0*/  HGMMA.64x16x16.F32 R136, R28, gdesc[UR4].tnspB, R136, gsb0 ;  /* 0x402000041c887df0 */ /* 0x000fe20008000888 */
[----:B------:R-:W-:Y:S02]  /*e9c0*/  R2UR UR7, R160 ;  /* 0x00000000a00772ca */ /* 0x000fe400000e0000 */
[----:B------:R-:W-:Y:S01]  /*e9d0*/  R2UR UR6, R159 ;  /* 0x000000009f0672ca */ /* 0x000fe200000e0000 */
[----:B------:R-:W-:Y:S01]  /*e9e0*/  FADD R35, R26, R47 ;  /* 0x0000002f1a237221 */ /* 0x000fe20000000000 */
[----:B------:R-:W-:Y:S01]  /*e9f0*/  VIADD R26, R162, 0x480 ;  /* 0x00000480a21a7836 */ /* 0x000fe20000000000 */
[----:B------:R-:W-:Y:S01]  /*ea00*/  R2UR UR8, R24 ;  /* 0x00000000180872ca */ /* 0x000fe200000e0000 */
[----:B------:R-:W-:Y:S01]  /*ea10*/  FADD R24, R33, R48 ;  /* 0x0000003021187221 */ /* 0x000fe20000000000 */
[----:B------:R-:W-:Y:S02]  /*ea20*/  MOV R25, 0xc0000010 ;  /* 0xc000001000197802 */ /* 0x000fe40000000f00 */
[----:B------:R-:W-:Y:S01]  /*ea30*/  R2UR UR12, R26 ;  /* 0x000000001a0c72ca */ /* 0x000fe200000e0000 */
[----:B------:R-:W-:Y:S01]  /*ea40*/  FADD R26, R35, R50 ;  /* 0x00000032231a7221 */ /* 0x000fe20000000000 */
[----:B------:R-:W-:-:S02]  /*ea50*/  R2UR UR9, R25 ;  /* 0x00000000190972ca */ /* 0x000fc400000e0000 */
[----:B------:R-:W-:Y:S02]  /*ea60*/  F2FP.F16.F32.PACK_AB R25, R51, R50 ;  /* 0x000000323319723e */ /* 0x000fe400000000ff */
[----:B------:R-:W-:Y:S01]  /*ea70*/  F2FP.F16.F32.PACK_AB R27, R55, R54 ;  /* 0x00000036371b723e */ /* 0x000fe200000000ff */
[----:B------:R-:W-:Y:S02]  /*ea80*/  WARPGROUP.DEPBAR.LE gsb0, 0x0 ;  /* 0x00008000000079c5 */ /* 0x000fe40000010000 */
[----:B------:R-:W-:-:S06]  /*ea90*/  WARPGROUP.ARRIVE ;  /* 0x00000000000079c5 */ /* 0x000fcc0000000000 */
[----:B------:R-:W-:Y:S01]  /*eaa0*/  HGMMA.64x16x16.F32 R128, R28, gdesc[UR4].tnspB, R128, gsb0 ;  /* 0x402000041c807df0 */ /* 0x000fe20008000880 */
[----:B------:R-:W-:Y:S02]  /*eab0*/  R2UR UR7, R156 ;  /* 0x000000009c0772ca */ /* 0x000fe400000e0000 */
[----:B------:R-:W-:Y:S01]  /*eac0*/  R2UR UR6, R158 ;  /* 0x000000009e0672ca */ /* 0x000fe200000e0000 */
[----:B------:R-:W-:Y:S02]  /*ead0*/  WARPGROUP.DEPBAR.LE gsb0, 0x0 ;  /* 0x00008000000079c5 */ /* 0x000fe40000010000 */
[----:B------:R-:W-:-:S06]  /*eae0*/  WARPGROUP.ARRIVE ;  /* 0x00000000000079c5 */ /* 0x000fcc0000000000 */
[----:B------:R-:W-:Y:S01]  /*eaf0*/  HGMMA.64x16x16.F32 R120, R28, gdesc[UR40].tnspB, R120, gsb0 ;  /* 0x402000281c787df0 */ /* 0x000fe20008000878 */
[----:B------:R-:W-:Y:S02]  /*eb00*/  R2UR UR43, R153 ;  /* 0x00000000992b72ca */ /* 0x000fe400000e0000 */
[----:B------:R-:W-:Y:S01]  /*eb10*/  R2UR UR42, R152 ;  /* 0x00000000982a72ca */ /* 0x000fe200000e0000 */
[----:B------:R-:W-:Y:S02]  /*eb20*/  WARPGROUP.DEPBAR.LE gsb0, 0x0 ;  /* 0x00008000000079c5 */ /* 0x000fe40000010000 */
[----:B------:R-:W-:-:S10]  /*eb30*/  WARPGROUP.ARRIVE ;  /* 0x00000000000079c5 */ /* 0x000fd40000000000 */
[----:B------:R-:W-:Y:S01]  /*eb40*/  HGMMA.64x16x16.F32 R112, R28, gdesc[UR40].tnspB, R112, gsb0 ;  /* 0x402000281c707df0 */ /* 0x000fe20008000870 */
[----:B------:R-:W-:Y:S02]  /*eb50*/  R2UR UR43, R13 ;  /* 0x000000000d2b72ca */ /* 0x000fe400000e0000 */
[----:B------:R-:W-:Y:S01]  /*eb60*/  MOV R13, 0xc0000010 ;  /* 0xc0000010000d7802 */ /* 0x000fe20000000f00 */
[----:B------:R-:W-:Y:S02]  /*eb70*/  WARPGROUP.DEPBAR.LE gsb0, 0x0 ;  /* 0x00008000000079c5 */ /* 0x000fe40000010000 */
[----:B------:R-:W-:-:S06]  /*eb80*/  WARPGROUP.ARRIVE ;  /* 0x00000000000079c5 */ /* 0x000fcc0000000000 */
[----:B------:R-:W-:Y:S01]  /*eb90*/  HGMMA.64x16x16.F32 R104, R28, gdesc[UR4].tnspB, R104, gsb0 ;  /* 0x402000041c687df0 */ /* 0x000fe20008000868 */
[----:B------:R-:W-:Y:S01]  /*eba0*/  R2UR UR7, R13 ;  /* 0x000000000d0772ca */ /* 0x000fe200000e0000 */
[----:B------:R-:W-:Y:S01]  /*ebb0*/  FADD R13, R24, R49 ;  /* 0x00000031180d7221 */ /* 0x000fe20000000000 */
[----:B------:R-:W-:Y:S02]  /*ebc0*/  R2UR UR6, R12 ;  /* 0x000000000c0672ca */ /* 0x000fe400000e0000 */
[----:B------:R-:W-:Y:S01]  /*ebd0*/  F2FP.F16.F32.PACK_AB R24, R49, R48 ;  /* 0x000000303118723e */ /* 0x000fe200000000ff */
[----:B------:R-:W-:Y:S01]  /*ebe0*/  FADD R12, R13, R52 ;  /* 0x000000340d0c7221 */ /* 0x000fe20000000000 */
[----:B------:R-:W-:Y:S01]  /*ebf0*/  FADD R13, R26, R51 ;  /* 0x000000331a0d7221 */ /* 0x000fe20000000000 */
[----:B------:R-:W-:Y:S01]  /*ec00*/  F2FP.F16.F32.PACK_AB R26, R53, R52 ;  /* 0x00000034351a723e */ /* 0x000fe200000000ff */
[----:B------:R-:W-:Y:S02]  /*ec10*/  WARPGROUP.DEPBAR.LE gsb0, 0x0 ;  /* 0x00008000000079c5 */ /* 0x000fe40000010000 */
[----:B------:R-:W-:-:S06]  /*ec20*/  WARPGROUP.ARRIVE ;  /* 0x00000000000079c5 */ /* 0x000fcc0000000000 */
[----:B------:R-:W-:Y:S03]  /*ec30*/  HGMMA.64x16x16.F32 R96, R28, gdesc[UR8].tnspB, R96, gsb0 ;  /* 0x402000081c607df0 */ /* 0x000fe60008000860 */
[----:B------:R-:W-:Y:S02]  /*ec40*/  WARPGROUP.DEPBAR.LE gsb0, 0x0 ;  /* 0x00008000000079c5 */ /* 0x000fe40000010000 */
[----:B------:R-:W-:-:S06]  /*ec50*/  WARPGROUP.ARRIVE ;  /* 0x00000000000079c5 */ /* 0x000fcc0000000000 */
[----:B------:R-:W-:Y:S03]  /*ec60*/  HGMMA.64x16x16.F32 R88, R28, gdesc[UR12].tnspB, R88, gsb0 ;  /* 0x4020000c1c587df0 */ /* 0x000fe60008000858 */
[----:B------:R-:W-:Y:S02]  /*ec70*/  WARPGROUP.DEPBAR.LE gsb0, 0x0 ;  /* 0x00008000000079c5 */ /* 0x000fe40000010000 */
[----:B------:R-:W-:Y:S01]  /*ec80*/  WARPGROUP.ARRIVE ;  /* 0x00000000000079c5 */ /* 0x000fe20000000000 */
[----:B------:R-:W-:Y:S01]  /*ec90*/  FADD R29, R12, R53 ;  /* 0x000000350c1d7221 */ /* 0x000fe20000000000 */
[----:B------:R-:W-:Y:S02]  /*eca0*/  VIADD R12, R162, 0x680 ;  /* 0x00000680a20c7836 */ /* 0x000fe40000000000 */
[----:B------:R-:W-:Y:S01]  /*ecb0*/  FADD R28, R13, R54 ;  /* 0x000000360d1c7221 */ /* 0x000fe20000000000 */
[----:B------:R-:W-:Y:S01]  /*ecc0*/  IMAD.MOV.U32 R13, RZ, RZ, -0x3ffffff0 ;  /* 0xc0000010ff0d7424 */ /* 0x000fe200078e00ff */
[----:B------:R-:W-:Y:S01]  /*ecd0*/  HGMMA.64x16x16.F32 R136, R24, gdesc[UR16].tnspB, R136, gsb0 ;  /* 0x4020001018887df0 */ /* 0x000fe20008000888 */
[----:B------:R-:W-:Y:S01]  /*ece0*/  R2UR UR10, R12 ;  /* 0x000000000c0a72ca */ /* 0x000fe200000e0000 */
[----:B------:R-:W-:Y:S01]  /*ecf0*/  FADD R31, R28, R55 ;  /* 0x000000371c1f7221 */ /* 0x000fe20000000000 */
[C---:B------:R-:W-:Y:S01]  /*ed00*/  IADD3 R12, R162.reuse, 0xa0, RZ ;  /* 0x000000a0a20c7810 */ /* 0x040fe20007ffe0ff */
[----:B------:R-:W-:Y:S01]  /*ed10*/  VIADD R28, R162, 0x3a0 ;  /* 0x000003a0a21c7836 */ /* 0x000fe20000000000 */
[----:B------:R-:W-:Y:S01]  /*ed20*/  R2UR UR11, R13 ;  /* 0x000000000d0b72ca */ /* 0x000fe200000e0000 */
[----:B------:R-:W-:Y:S01]  /*ed30*/  IMAD.MOV.U32 R13, RZ, RZ, -0x3ffffff0 ;  /* 0xc0000010ff0d7424 */ /* 0x000fe200078e00ff */
[----:B------:R-:W-:Y:S01]  /*ed40*/  R2UR UR14, R12 ;  /* 0x000000000c0e72ca */ /* 0x000fe200000e0000 */
[----:B------:R-:W-:-:S03]  /*ed50*/  VIADD R12, R162, 0x1a0 ;  /* 0x000001a0a20c7836 */ /* 0x000fc60000000000 */
[----:B------:R-:W-:Y:S02]  /*ed60*/  R2UR UR15, R13 ;  /* 0x000000000d0f72ca */ /* 0x000fe400000e0000 */
[----:B------:R-:W-:Y:S01]  /*ed70*/  R2UR UR18, R12 ;  /* 0x000000000c1272ca */ /* 0x000fe200000e0000 */
[----:B------:R-:W-:Y:S01]  /*ed80*/  FADD R12, R31, R58 ;  /* 0x0000003a1f0c7221 */ /* 0x000fe20000000000 */
[----:B------:R-:W-:-:S04]  /*ed90*/  MOV R13, 0xc0000010 ;  /* 0xc0000010000d7802 */ /* 0x000fc80000000f00 */
[----:B------:R-:W-:Y:S01]  /*eda0*/  R2UR UR19, R13 ;  /* 0x000000000d1372ca */ /* 0x000fe200000e0000 */
[----:B------:R-:W-:Y:S02]  /*edb0*/  WARPGROUP.DEPBAR.LE gsb0, 0x0 ;  /* 0x00008000000079c5 */ /* 0x000fe40000010000 */
[----:B------:R-:W-:-:S06]  /*edc0*/  WARPGROUP.ARRIVE ;  /* 0x00000000000079c5 */ /* 0x000fcc0000000000 */
[----:B------:R-:W-:Y:S01]  /*edd0*/  HGMMA.64x16x16.F32 R128, R24, gdesc[UR20].tnspB, R128, gsb0 ;  /* 0x4020001418807df0 */ /* 0x000fe20008000880 */
[----:B------:R-:W-:Y:S01]  /*ede0*/  UMOV UR22, UR8 ;  /* 0x0000000800167c82 */ /* 0x000fe20008000000 */
[----:B------:R-:W-:Y:S01]  /*edf0*/  UMOV UR23, UR9 ;  /* 0x0000000900177c82 */ /* 0x000fe20008000000 */
[----:B------:R-:W-:Y:S02]  /*ee00*/  WARPGROUP.DEPBAR.LE gsb0, 0x0 ;  /* 0x00008000000079c5 */ /* 0x000fe40000010000 */
[----:B------:R-:W-:-:S06]  /*ee10*/  WARPGROUP.ARRIVE ;  /* 0x00000000000079c5 */ /* 0x000fcc0000000000 */
[----:B------:R-:W-:Y:S01]  /*ee20*/  HGMMA.64x16x16.F32 R120, R24, gdesc[UR24].tnspB, R120, gsb0 ;  /* 0x4020001818787df0 */ /* 0x000fe20008000878 */
[----:B------:R-:W-:Y:S01]  /*ee30*/  UMOV UR26, UR12 ;  /* 0x0000000c001a7c82 */ /* 0x000fe20008000000 */
[----:B------:R-:W-:Y:S01]  /*ee40*/  UMOV UR27, UR13 ;  /* 0x0000000d001b7c82 */ /* 0x000fe20008000000 */
[----:B------:R-:W-:Y:S02]  /*ee50*/  WARPGROUP.DEPBAR.LE gsb0, 0x0 ;  /* 0x00008000000079c5 */ /* 0x000fe40000010000 */
[----:B------:R-:W-:-:S06]  /*ee60*/  WARPGROUP.ARRIVE ;  /* 0x00000000000079c5 */ /* 0x000fcc0000000000 */
[----:B------:R-:W-:Y:S03]  /*ee70*/  HGMMA.64x16x16.F32 R112, R24, gdesc[UR28].tnspB, R112, gsb0 ;  /* 0x4020001c18707df0 */ /* 0x000fe60008000870 */
        /* <DEDUP_REMOVED lines=10> */
[----:B------:R-:W-:Y:S01]  /*ef20*/  FADD R24, R29, R56 ;  /* 0x000000381d187221 */ /* 0x000fe20000000000 */
[----:B------:R-:W-:Y:S01]  /*ef30*/  FADD R27, R12, R59 ;  /* 0x0000003b0c1b7221 */ /* 0x000fe20000000000 */
[----:B------:R-:W-:Y:S01]  /*ef40*/  F2FP.F16.F32.PACK_AB R25, R59, R58 ;  /* 0x0000003a3b19723e */ /* 0x000fe200000000ff */
[----:B------:R-:W-:Y:S02]  /*ef50*/  VIADD R12, R162, 0x2a0 ;  /* 0x000002a0a20c7836 */ /* 0x000fe40000000000 */
[----:B------:R-:W-:Y:S01]  /*ef60*/  FADD R13, R24, R57 ;  /* 0x00000039180d7221 */ /* 0x000fe20000000000 */
[----:B------:R-:W-:Y:S01]  /*ef70*/  FADD R32, R27, R62 ;  /* 0x0000003e1b207221 */ /* 0x000fe20000000000 */
[----:B------:R-:W-:Y:S01]  /*ef80*/  F2FP.F16.F32.PACK_AB R24, R57, R56 ;  /* 0x000000383918723e */ /* 0x000fe200000000ff */
[----:B------:R-:W-:Y:S01]  /*ef90*/  IMAD.MOV.U32 R29, RZ, RZ, -0x3ffffff0 ;  /* 0xc0000010ff1d7424 */ /* 0x000fe200078e00ff */
[----:B------:R-:W-:Y:S01]  /*efa0*/  F2FP.F16.F32.PACK_AB R26, R61, R60 ;  /* 0x0000003c3d1a723e */ /* 0x000fe200000000ff */
[----:B------:R-:W-:Y:S01]  /*efb0*/  FADD R30, R13, R60 ;  /* 0x0000003c0d1e7221 */ /* 0x000fe20000000000 */
[----:B------:R-:W-:Y:S01]  /*efc0*/  F2FP.F16.F32.PACK_AB R27, R63, R62 ;  /* 0x0000003e3f1b723e */ /* 0x000fe200000000ff */
[----:B------:R-:W-:Y:S01]  /*efd0*/  FADD R63, R32, R63 ;  /* 0x0000003f203f7221 */ /* 0x000fe20000000000 */
[----:B------:R-:W-:Y:S01]  /*efe0*/  MOV R13, 0xc0000010 ;  /* 0xc0000010000d7802 */ /* 0x000fe20000000f00 */
[----:B------:R-:W-:Y:S01]  /*eff0*/  FADD R61, R30, R61 ;  /* 0x0000003d1e3d7221 */ /* 0x000fe20000000000 */
        /* <DEDUP_REMOVED lines=10> */
[----:B------:R-:W-:Y:S01]  /*f0a0*/  HGMMA.64x16x16.F32 R112, R24, gdesc[UR20].tnspB, R112, gsb0 ;  /* 0x4020001418707df0 */ /* 0x000fe20008000870 */
[----:B------:R-:W-:Y:S01]  /*f0b0*/  R2UR UR22, R12 ;  /* 0x000000000c1672ca */ /* 0x000fe200000e0000 */
[----:B------:R-:W-:Y:S01]  /*f0c0*/  VIADD R12, R162, 0x4a0 ;  /* 0x000004a0a20c7836 */ /* 0x000fe20000000000 */
[----:B------:R-:W-:Y:S01]  /*f0d0*/  R2UR UR23, R13 ;  /* 0x000000000d1772ca */ /* 0x000fe200000e0000 */
[----:B------:R-:W-:Y:S01]  /*f0e0*/  IMAD.MOV.U32 R13, RZ, RZ, -0x3ffffff0 ;  /* 0xc0000010ff0d7424 */ /* 0x000fe200078e00ff */
        /* <DEDUP_REMOVED lines=9> */
[----:B------:R-:W-:Y:S03]  /*f180*/  HGMMA.64x16x16.F32 R96, R24, gdesc[UR4].tnspB, R96, gsb0 ;  /* 0x4020000418607df0 */ /* 0x000fe60008000860 */
[----:B------:R-:W-:Y:S02]  /*f190*/  WARPGROUP.DEPBAR.LE gsb0, 0x0 ;  /* 0x00008000000079c5 */ /* 0x000fe40000010000 */
[----:B------:R-:W-:-:S06]  /*f1a0*/  WARPGROUP.ARRIVE ;  /* 0x00000000000079c5 */ /* 0x000fcc0000000000 */
[----:B------:R-:W-:Y:S01]  /*f1b0*/  HGMMA.64x16x16.F32 R88, R24, gdesc[UR8].tnspB, R88, gsb0 ;  /* 0x4020000818587df0 */ /* 0x000fe20008000858 */
[----:B------:R-:W-:Y:S02]  /*f1c0*/  R2UR UR10, R12 ;  /* 0x000000000c0a72ca */ /* 0x000fe400000e0000 */
[----:B------:R-:W-:Y:S02]  /*f1d0*/  R2UR UR11, R13 ;  /* 0x000000000d0b72ca */ /* 0x000fe400000e0000 */
[----:B------:R-:W-:Y:S02]  /*f1e0*/  IADD3 R12, R162, 0xc0, RZ ;  /* 0x000000c0a20c7810 */ /* 0x000fe40007ffe0ff */
[----:B------:R-:W-:Y:S02]  /*f1f0*/  MOV R13, 0xc0000010 ;  /* 0xc0000010000d7802 */ /* 0x000fe40000000f00 */
[----:B------:R-:W-:Y:S01]  /*f200*/  R2UR UR6, R12 ;  /* 0x000000000c0672ca */ /* 0x000fe200000e0000 */
[----:B------:R-:W-:Y:S01]  /*f210*/  VIADD R12, R162, 0x1c0 ;  /* 0x000001c0a20c7836 */ /* 0x000fe20000000000 */
[----:B------:R-:W-:-:S02]  /*f220*/  R2UR UR7, R13 ;  /* 0x000000000d0772ca */ /* 0x000fc400000e0000 */
[----:B------:R-:W-:Y:S01]  /*f230*/  MOV R13, 0xc0000010 ;  /* 0xc0000010000d7802 */ /* 0x000fe20000000f00 */
[----:B------:R-:W-:Y:S02]  /*f240*/  WARPGROUP.DEPBAR.LE gsb0, 0x0 ;  /* 0x00008000000079c5 */ /* 0x000fe40000010000 */
[C---:B------:R-:W-:Y:S01]  /*f250*/  VIADD R24, R162.reuse, 0x6a0 ;  /* 0x000006a0a2187836 */ /* 0x040fe20000000000 */
[----:B------:R-:W-:Y:S01]  /*f260*/  IADD3 R26, R162, 0x5a0, RZ ;  /* 0x000005a0a21a7810 */ /* 0x000fe20007ffe0ff */
[----:B------:R-:W-:Y:S02]  /*f270*/  IMAD.MOV.U32 R27, RZ, RZ, -0x3ffffff0 ;  /* 0xc0000010ff1b7424 */ /* 0x000fe400078e00ff */
[----:B------:R-:W-:Y:S01]  /*f280*/  IMAD.MOV.U32 R25, RZ, RZ, -0x3ffffff0 ;  /* 0xc0000010ff197424 */ /* 0x000fe200078e00ff */
[----:B------:R-:W-:Y:S02]  /*f290*/  R2UR UR30, R26 ;  /* 0x000000001a1e72ca */ /* 0x000fe400000e0000 */
[----:B------:R-:W-:-:S02]  /*f2a0*/  R2UR UR31, R27 ;  /* 0x000000001b1f72ca */ /* 0x000fc400000e0000 */
[----:B------:R-:W-:Y:S02]  /*f2b0*/  R2UR UR34, R24 ;  /* 0x00000000182272ca */ /* 0x000fe400000e0000 */
[----:B------:R-:W-:Y:S02]  /*f2c0*/  R2UR UR35, R25 ;  /* 0x00000000192372ca */ /* 0x000fe400000e0000 */
        /* <DEDUP_REMOVED lines=14> */
[----:B------:R-:W-:Y:S01]  /*f3b0*/  R2UR UR14, R12 ;  /* 0x000000000c0e72ca */ /* 0x000fe200000e0000 */
[----:B------:R-:W-:Y:S01]  /*f3c0*/  VIADD R12, R162, 0x3c0 ;  /* 0x000003c0a20c7836 */ /* 0x000fe20000000000 */
[----:B------:R-:W-:Y:S01]  /*f3d0*/  R2UR UR15, R13 ;  /* 0x000000000d0f72ca */ /* 0x000fe200000e0000 */
[----:B------:R-:W-:Y:S01]  /*f3e0*/  IMAD.MOV.U32 R13, RZ, RZ, -0x3ffffff0 ;  /* 0xc0000010ff0d7424 */ /* 0x000fe200078e00ff */
[----:B------:R-:W-:-:S02]  /*f3f0*/  WARPGROUP.DEPBAR.LE gsb0, 0x0 ;  /* 0x00008000000079c5 */ /* 0x000fc40000010000 */
[----:B------:R-:W-:-:S06]  /*f400*/  WARPGROUP.ARRIVE ;  /* 0x00000000000079c5 */ /* 0x000fcc0000000000 */
[----:B------:R-:W-:Y:S01]  /*f410*/  HGMMA.64x16x16.F32 R128, R24, gdesc[UR16].tnspB, R128, gsb0 ;  /* 0x4020001018807df0 */ /* 0x000fe20008000880 */
[----:B------:R-:W-:Y:S01]  /*f420*/  R2UR UR18, R12 ;  /* 0x000000000c1272ca */ /* 0x000fe200000e0000 */
[----:B------:R-:W-:Y:S01]  /*f430*/  VIADD R12, R162, 0x6c0 ;  /* 0x000006c0a20c7836 */ /* 0x000fe20000000000 */
[----:B------:R-:W-:Y:S02]  /*f440*/  R2UR UR19, R13 ;  /* 0x000000000d1372ca */ /* 0x000fe400000e0000 */
[----:B------:R-:W-:Y:S01]  /*f450*/  MOV R13, 0xc0000010 ;  /* 0xc0000010000d7802 */ /* 0x000fe20000000f00 */
        /* <DEDUP_REMOVED lines=11> */
[----:B------:R-:W1:Y:S02]  /*f510*/  MUFU.EX2 R29, R86 ;  /* 0x00000056001d7308 */ /* 0x000e640000000800 */
[----:B-1----:R-:W-:Y:S01]  /*f520*/  @!P3 FMUL R29, R29, R29 ;  /* 0x0000001d1d1db220 */ /* 0x002fe20000400000 */
[----:B------:R-:W-:Y:S02]  /*f530*/  WARPGROUP.DEPBAR.LE gsb0, 0x0 ;  /* 0x00008000000079c5 */ /* 0x000fe40000010000 */
[----:B------:R-:W-:-:S06]  /*f540*/  WARPGROUP.ARRIVE ;  /* 0x00000000000079c5 */ /* 0x000fcc0000000000 */
[----:B------:R-:W-:Y:S01]  /*f550*/  HGMMA.64x16x16.F32 R96, R24, gdesc[UR28].tnspB, R96, gsb0 ;  /* 0x4020001c18607df0 */ /* 0x000fe20008000860 */
[----:B------:R-:W-:Y:S02]  /*f560*/  R2UR UR31, R163 ;  /* 0x00000000a31f72ca */ /* 0x000fe400000e0000 */
[----:B------:R-:W-:Y:S02]  /*f570*/  WARPGROUP.DEPBAR.LE gsb0, 0x0 ;  /* 0x00008000000079c5 */ /* 0x000fe40000010000 */
[----:B------:R-:W-:-:S06]  /*f580*/  WARPGROUP.ARRIVE ;  /* 0x00000000000079c5 */ /* 0x000fcc0000000000 */
[----:B------:R-:W-:Y:S03]  /*f590*/  HGMMA.64x16x16.F32 R88, R24, gdesc[UR32].tnspB, R88, gsb0 ;  /* 0x4020002018587df0 */ /* 0x000fe60008000858 */
[----:B------:R-:W-:Y:S02]  /*f5a0*/  WARPGROUP.DEPBAR.LE gsb0, 0x0 ;  /* 0x00008000000079c5 */ /* 0x000fe40000010000 */
[C---:B------:R-:W-:Y:S01]  /*f5b0*/  VIADD R26, R162.reuse, 0x5c0 ;  /* 0x000005c0a21a7836 */ /* 0x040fe20000000000 */
[----:B------:R-:W-:Y:S01]  /*f5c0*/  IADD3 R24, R162, 0x4c0, RZ ;  /* 0x000004c0a2187810 */ /* 0x000fe20007ffe0ff */
[----:B------:R-:W-:Y:S01]  /*f5d0*/  IMAD.MOV.U32 R27, RZ, RZ, -0x3ffffff0 ;  /* 0xc0000010ff1b7424 */ /* 0x000fe200078e00ff */
[----:B------:R-:W-:Y:S02]  /*f5e0*/  MOV R25, 0xc0000010 ;  /* 0xc000001000197802 */ /* 0x000fe40000000f00 */
[----:B------:R-:W-:-:S02]  /*f5f0*/  R2UR UR22, R24 ;  /* 0x00000000181672ca */ /* 0x000fc400000e0000 */
[----:B------:R-:W-:Y:S02]  /*f600*/  R2UR UR23, R25 ;  /* 0x00000000191772ca */ /* 0x000fe400000e0000 */
        /* <DEDUP_REMOVED lines=18> */
[----:B------:R-:W-:-:S02]  /*f730*/  R2UR UR7, R13 ;  /* 0x000000000d0772ca */ /* 0x000fc400000e0000 */
        /* <DEDUP_REMOVED lines=22> */
[----:B------:R-:W-:-:S03]  /*f8a0*/  IMAD.MOV.U32 R13, RZ, RZ, -0x3ffffff0 ;  /* 0xc0000010ff0d7424 */ /* 0x000fc600078e00ff */
[----:B------:R-:W-:Y:S01]  /*f8b0*/  R2UR UR14, R12 ;  /* 0x000000000c0e72ca */ /* 0x000fe200000e0000 */
[----:B------:R-:W-:Y:S01]  /*f8c0*/  VIADD R12, R162, 0x4e0 ;  /* 0x000004e0a20c7836 */ /* 0x000fe20000000000 */
[----:B------:R-:W-:Y:S02]  /*f8d0*/  R2UR UR15, R13 ;  /* 0x000000000d0f72ca */ /* 0x000fe400000e0000 */
[----:B------:R-:W-:Y:S02]  /*f8e0*/  MOV R13, 0xc0000010 ;  /* 0xc0000010000d7802 */ /* 0x000fe40000000f00 */
[----:B------:R-:W-:Y:S02]  /*f8f0*/  R2UR UR22, R12 ;  /* 0x000000000c1672ca */ /* 0x000fe400000e0000 */
[----:B------:R-:W-:Y:S01]  /*f900*/  R2UR UR23, R13 ;  /* 0x000000000d1772ca */ /* 0x000fe200000e0000 */
[----:B------:R-:W-:Y:S02]  /*f910*/  WARPGROUP.DEPBAR.LE gsb0, 0x0 ;  /* 0x00008000000079c5 */ /* 0x000fe40000010000 */
[----:B------:R-:W-:Y:S01]  /*f920*/  IMAD.MOV.U32 R25, RZ, RZ, -0x3ffffff0 ;  /* 0xc0000010ff197424 */ /* 0x000fe200078e00ff */
[C---:B------:R-:W-:Y:S01]  /*f930*/  IADD3 R26, R162.reuse, 0x5e0, RZ ;  /* 0x000005e0a21a7810 */ /* 0x040fe20007ffe0ff */
[----:B------:R-:W-:-:S02]  /*f940*/  VIADD R24, R162, 0x1e0 ;  /* 0x000001e0a2187836 */ /* 0x000fc40000000000 */
[----:B------:R-:W-:Y:S01]  /*f950*/  IMAD.MOV.U32 R27, RZ, RZ, -0x3ffffff0 ;  /* 0xc0000010ff1b7424 */ /* 0x000fe200078e00ff */
[----:B------:R-:W-:Y:S01]  /*f960*/  R2UR UR11, R25 ;  /* 0x00000000190b72ca */ /* 0x000fe200000e0000 */
[----:B------:R-:W-:Y:S01]  /*f970*/  IMAD.MOV.U32 R25, RZ, RZ, -0x3ffffff0 ;  /* 0xc0000010ff197424 */ /* 0x000fe200078e00ff */
[----:B------:R-:W-:Y:S02]  /*f980*/  R2UR UR10, R24 ;  /* 0x00000000180a72ca */ /* 0x000fe400000e0000 */
[C---:B------:R-:W-:Y:S01]  /*f990*/  IADD3 R24, R162.reuse, 0x3e0, RZ ;  /* 0x000003e0a2187810 */ /* 0x040fe20007ffe0ff */
[----:B------:R-:W-:Y:S01]  /*f9a0*/  VIADD R162, R162, 0x6e0 ;  /* 0x000006e0a2a27836 */ /* 0x000fe20000000000 */
[----:B------:R-:W-:Y:S02]  /*f9b0*/  R2UR UR19, R25 ;  /* 0x00000000191372ca */ /* 0x000fe400000e0000 */
[----:B------:R-:W-:Y:S02]  /*f9c0*/  R2UR UR18, R24 ;  /* 0x00000000181272ca */ /* 0x000fe400000e0000 */
[----:B------:R-:W-:-:S02]  /*f9d0*/  R2UR UR26, R26 ;  /* 0x000000001a1a72ca */ /* 0x000fc400000e0000 */
        /* <DEDUP_REMOVED lines=9> */
[----:B------:R-:W-:Y:S01]  /*fa70*/  R2UR UR30, R162 ;  /* 0x00000000a21e72ca */ /* 0x000fe200000e0000 */
[----:B------:R-:W-:Y:S01]  /*fa80*/  FADD R84, R81, R84 ;  /* 0x0000005451547221 */ /* 0x000fe20000000000 */
[----:B------:R-:W-:Y:S01]  /*fa90*/  WARPGROUP.ARRIVE ;  /* 0x00000000000079c5 */ /* 0x000fe20000000000 */
[----:B------:R-:W-:-:S02]  /*faa0*/  FADD R82, R82, R29 ;  /* 0x0000001d52527221 */ /* 0x000fc40000000000 */
[----:B------:R-:W-:Y:S02]  /*fab0*/  FADD R13, R84, R85 ;  /* 0x00000055540d7221 */ /* 0x000fe40000000000 */
[----:B------:R-:W-:Y:S01]  /*fac0*/  FADD R12, R82, R87 ;  /* 0x00000057520c7221 */ /* 0x000fe20000000000 */
        /* <DEDUP_REMOVED lines=20> */
[----:B------:R-:W-:-:S04]  /*fc10*/  SEL R27, R7, RZ, P2 ;  /* 0x000000ff071b7207 */ /* 0x000fc80001000000 */
[----:B------:R-:W-:-:S04]  /*fc20*/  LEA R7, R27, R18, 0x3 ;  /* 0x000000121b077211 */ /* 0x000fc800078e18ff */
[----:B------:R-:W-:-:S04]  /*fc30*/  PRMT R7, RZ, 0x654, R7 ;  /* 0x00000654ff077816 */ /* 0x000fc80000000007 */
[----:B------:R1:W-:Y:S01]  /*fc40*/  SYNCS.ARRIVE.TRANS64.RED.A1T0 RZ, [R7+URZ], RZ ;  /* 0x000000ff07ff79a7 */ /* 0x0003e2000810043f */
[----:B------:R-:W-:Y:S05]  /*fc50*/  @P1 BRA `(.L_x_46) ;  /* 0x0000000400341947 */ /* 0x000fea0003800000 */
[----:B------:R-:W-:Y:S01]  /*fc60*/  ISETP.LT.OR P1, PT, R8, 0x1, !P0 ;  /* 0x000000010800780c */ /* 0x000fe20004721670 */
[----:B------:R-:W-:-:S12]  /*fc70*/  BSSY B0, `(.L_x_47) ;  /* 0x000004a000007945 */ /* 0x000fd80003800000 */
[----:B------:R-:W-:Y:S05]  /*fc80*/  @P1 BRA `(.L_x_48) ;  /* 0x0000000400201947 */ /* 0x000fea0003800000 */
[----:B------:R-:W-:Y:S01]  /*fc90*/  ISETP.NE.AND P2, PT, R0, RZ, PT ;  /* 0x000000ff0000720c */ /* 0x000fe20003f45270 */
[----:B-1----:R-:W-:Y:S01]  /*fca0*/  IMAD R7, R5, 0x8, R2 ;  /* 0x0000000805077824 */ /* 0x002fe200078e0202 */
[----:B------:R-:W-:-:S11]  /*fcb0*/  SHF.L.U32 R24, R6, 0x1f, RZ ;  /* 0x0000001f06187819 */ /* 0x000fd600000006ff */
.L_x_49:
        /* <DEDUP_REMOVED lines=10> */
.L_x_50:
        /* <DEDUP_REMOVED lines=59> */
.L_x_48:
[----:B------:R-:W-:Y:S05]  /*10110*/  BSYNC B0 ;  /* 0x0000000000007941 */ /* 0x000fea0003800000 */
.L_x_47:
[----:B------:R-:W-:-:S07]  /*10120*/  VIADD R8, R8, 0xffffffff ;  /* 0xffffffff08087836 */ /* 0x000fce0000000000 */
.L_x_46:
[----:B------:R-:W-:Y:S01]  /*10130*/  ISETP.GT.AND P3, PT, R151, 0x1, PT ;  /* 0x000000019700780c */ /* 0x000fe20003f64270 */
[----:B-1----:R-:W-:Y:S01]  /*10140*/  VIADD R7, R27, 0x1 ;  /* 0x000000011b077836 */ /* 0x002fe20000000000 */
[----:B------:R-:W-:Y:S01]  /*10150*/  IADD3 R15, R15, 0x1, RZ ;  /* 0x000000010f0f7810 */ /* 0x000fe20007ffe0ff */
[----:B------:R-:W-:Y:S01]  /*10160*/  VIADD R151, R151, 0xffffffff ;  /* 0xffffffff97977836 */ /* 0x000fe20000000000 */
[----:B------:R-:W-:Y:S01]  /*10170*/  IADD3 R14, R14, 0x80, RZ ;  /* 0x000000800e0e7810 */ /* 0x000fe20007ffe0ff */
[----:B------:R-:W-:Y:S01]  /*10180*/  IMAD.MOV.U32 R153, RZ, RZ, R19 ;  /* 0x000000ffff997224 */ /* 0x000fe200078e0013 */
[----:B------:R-:W-:Y:S01]  /*10190*/  ISETP.NE.AND P1, PT, R15, 0x4, PT ;  /* 0x000000040f00780c */ /* 0x000fe20003f25270 */
[----:B------:R-:W-:Y:S01]  /*101a0*/  IMAD.MOV.U32 R152, RZ, RZ, R17 ;  /* 0x000000ffff987224 */ /* 0x000fe200078e0011 */
[----:B------:R-:W-:Y:S02]  /*101b0*/  ISETP.NE.AND P2, PT, R7, 0x4, PT ;  /* 0x000000040700780c */ /* 0x000fe40003f45270 */
[----:B------:R-:W-:-:S02]  /*101c0*/  SEL R25, RZ, 0x1, P1 ;  /* 0x00000001ff197807 */ /* 0x000fc40000800000 */
[----:B------:R-:W-:Y:S02]  /*101d0*/  SEL R15, R15, RZ, P1 ;  /* 0x000000ff0f0f7207 */ /* 0x000fe40000800000 */
[----:B------:R-:W-:Y:S02]  /*101e0*/  LOP3.LUT R4, R4, R25, RZ, 0x3c, !PT ;  /* 0x0000001904047212 */ /* 0x000fe400078e3cff */
[----:B------:R-:W-:Y:S01]  /*101f0*/  SEL R7, R7, RZ, P2 ;  /* 0x000000ff07077207 */ /* 0x000fe20001000000 */
[----:B------:R-:W-:Y:S06]  /*10200*/  @P3 BRA `(.L_x_51) ;  /* 0xffffffa8002c3947 */ /* 0x000fec000383ffff */
.L_x_37:
[----:B------:R-:W-:Y:S05]  /*10210*/  WARPSYNC.ALL ;  /* 0x0000000000007948 */ /* 0x000fea0003800000 */
[----:B------:R-:W3:Y:S01]  /*10220*/  SHFL.BFLY PT, R0, R13, 0x1, 0x1f ;  /* 0x0c201f000d007f89 */ /* 0x000ee200000e0000 */
[----:B------:R-:W-:Y:S01]  /*10230*/  BSSY B0, `(.L_x_52) ;  /* 0x0000023000007945 */ /* 0x000fe20003800000 */
[----:B------:R-:W-:Y:S01]  /*10240*/  MOV R4, 0x7f800000 ;  /* 0x7f80000000047802 */ /* 0x000fe20000000f00 */
[----:B------:R-:W-:Y:S01]  /*10250*/  IMAD.MOV.U32 R9, RZ, RZ, 0x3f800000 ;  /* 0x3f800000ff097424 */ /* 0x000fe200078e00ff */
[----:B------:R-:W4:Y:S01]  /*10260*/  SHFL.BFLY PT, R3, R12, 0x1, 0x1f ;  /* 0x0c201f000c037f89 */ /* 0x000f2200000e0000 */
[----:B------:R-:W-:-:S02]  /*10270*/  IMAD.MOV.U32 R6, RZ, RZ, 0x3f800000 ;  /* 0x3f800000ff067424 */ /* 0x000fc400078e00ff */
[----:B---3--:R-:W-:Y:S01]  /*10280*/  FADD R0, R0, R13 ;  /* 0x0000000d00007221 */ /* 0x008fe20000000000 */
[----:B----4-:R-:W-:-:S04]  /*10290*/  FADD R14, R3, R12 ;  /* 0x0000000c030e7221 */ /* 0x010fc80000000000 */
[----:B------:R-:W3:Y:S04]  /*102a0*/  SHFL.BFLY PT, R5, R0, 0x2, 0x1f ;  /* 0x0c401f0000057f89 */ /* 0x000ee800000e0000 */
[----:B------:R-:W4:Y:S01]  /*102b0*/  SHFL.BFLY PT, R15, R14, 0x2, 0x1f ;  /* 0x0c401f000e0f7f89 */ /* 0x000f2200000e0000 */
[C---:B---3--:R-:W-:Y:S01]  /*102c0*/  FSETP.NE.AND P0, PT, R0.reuse, -R5, PT ;  /* 0x800000050000720b */ /* 0x048fe20003f05000 */
[----:B------:R-:W-:Y:S01]  /*102d0*/  FADD R3, R0, R5 ;  /* 0x0000000500037221 */ /* 0x000fe20000000000 */
[----:B------:R-:W-:Y:S01]  /*102e0*/  MOV R5, 0x7f800000 ;  /* 0x7f80000000057802 */ /* 0x000fe20000000f00 */
[----:B----4-:R-:W-:-:S10]  /*102f0*/  FADD R8, R14, R15 ;  /* 0x0000000f0e087221 */ /* 0x010fd40000000000 */
[----:B------:R-:W-:Y:S05]  /*10300*/  @!P0 BRA `(.L_x_53) ;  /* 0x0000000000548947 */ /* 0x000fea0003800000 */
[----:B------:R-:W-:Y:S01]  /*10310*/  VIADD R0, R3, 0x1800000 ;  /* 0x0180000003007836 */ /* 0x000fe20000000000 */
[----:B------:R-:W-:Y:S04]  /*10320*/  BSSY B1, `(.L_x_54) ;  /* 0x000000c000017945 */ /* 0x000fe80003800000 */
[----:B------:R-:W-:-:S04]  /*10330*/  LOP3.LUT R0, R0, 0x7f800000, RZ, 0xc0, !PT ;  /* 0x7f80000000007812 */ /* 0x000fc800078ec0ff */
[----:B------:R-:W-:-:S13]  /*10340*/  ISETP.GT.U32.AND P0, PT, R0, 0x1ffffff, PT ;  /* 0x01ffffff0000780c */ /* 0x000fda0003f04070 */
[----:B------:R-:W-:Y:S05]  /*10350*/  @P0 BRA `(.L_x_55) ;  /* 0x0000000000100947 */ /* 0x000fea0003800000 */
[----:B------:R-:W-:-:S07]  /*10360*/  MOV R12, 0x10380 ;  /* 0x00010380000c7802 */ /* 0x000fce0000000f00 */
[----:B-12---:R-:W-:Y:S05]  /*10370*/  CALL.REL.NOINC `($__internal_0_$__cuda_sm20_rcp_rn_f32_slowpath) ;  /* 0x0000001800f87944 */ /* 0x006fea0003c00000 */
[----:B------:R-:W-:Y:S01]  /*10380*/  IMAD.MOV.U32 R6, RZ, RZ, R0 ;  /* 0x000000ffff067224 */ /* 0x000fe200078e0000 */
[----:B------:R-:W-:Y:S06]  /*10390*/  BRA `(.L_x_56) ;  /* 0x0000000000107947 */ /* 0x000fec0003800000 */
.L_x_55:
[----:B------:R-:W3:Y:S02]  /*103a0*/  MUFU.RCP R6, R3 ;  /* 0x0000000300067308 */ /* 0x000ee40000001000 */
[----:B---3--:R-:W-:-:S04]  /*103b0*/  FFMA R0, R3, R6, -1 ;  /* 0xbf80000003007423 */ /* 0x008fc80000000006 */
[----:B------:R-:W-:-:S04]  /*103c0*/  FADD.FTZ R5, -R0, -RZ ;  /* 0x800000ff00057221 */ /* 0x000fc80000010100 */
[----:B------:R-:W-:-:S07]  /*103d0*/  FFMA R6, R6, R5, R6 ;  /* 0x0000000506067223 */ /* 0x000fce0000000006 */
.L_x_56:
[----:B------:R-:W-:Y:S05]  /*103e0*/  BSYNC B1 ;  /* 0x0000000000017941 */ /* 0x000fea0003800000 */
.L_x_54:
[----:B------:R-:W-:Y:S01]  /*103f0*/  FSETP.GEU.AND P0, PT, |R3|, 1.175494350822287508e-38, PT ;  /* 0x008000000300780b */ /* 0x000fe20003f0e200 */
[----:B------:R-:W-:-:S12]  /*10400*/  ULDC UR6, c[0x0][0x600] ;  /* 0x0001800000067ab9 */ /* 0x000fd80000000800 */
[----:B------:R-:W-:-:S04]  /*10410*/  @!P0 FMUL R3, R3, 16777216 ;  /* 0x4b80000003038820 */ /* 0x000fc80000400000 */
[----:B------:R-:W3:Y:S02]  /*10420*/  MUFU.LG2 R0, R3 ;  /* 0x0000000300007308 */ /* 0x000ee40000000c00 */
[----:B---3--:R-:W-:-:S04]  /*10430*/  @!P0 FADD R0, R0, -24 ;  /* 0xc1c0000000008421 */ /* 0x008fc80000000000 */
[----:B------:R-:W-:-:S04]  /*10440*/  FMUL R0, R0, 0.69314718246459960938 ;  /* 0x3f31721800007820 */ /* 0x000fc80000400000 */
[----:B------:R-:W-:-:S07]  /*10450*/  FFMA R5, R19, UR6, R0 ;  /* 0x0000000613057c23 */ /* 0x000fce0008000000 */
.L_x_53:
[----:B------:R-:W-:Y:S05]  /*10460*/  BSYNC B0 ;  /* 0x0000000000007941 */ /* 0x000fea0003800000 */
.L_x_52:
[----:B------:R-:W-:Y:S01]  /*10470*/  FSETP.NE.AND P0, PT, R14, -R15, PT ;  /* 0x8000000f0e00720b */ /* 0x000fe20003f05000 */
[----:B------:R-:W-:Y:S01]  /*10480*/  ULDC UR4, c[0x0][0x608] ;  /* 0x0001820000047ab9 */ /* 0x000fe20000000800 */
[----:B------:R-:W-:Y:S01]  /*10490*/  BSSY B0, `(.L_x_57) ;  /* 0x0000035000007945 */ /* 0x000fe20003800000 */
[----:B------:R-:W-:-:S04]  /*104a0*/  FMUL R6, R6, UR4 ;  /* 0x0000000406067c20 */ /* 0x000fc80008400000 */
        /* <DEDUP_REMOVED lines=28> */
[----:B------:R-:W-:Y:S06]  /*10670*/  @!P0 BRA `(.L_x_58) ;  /* 0x0000000000588947 */ /* 0x000fec0003800000 */
[----:B------:R-:W-:Y:S01]  /*10680*/  IADD3 R0, R8, 0x1800000, RZ ;  /* 0x0180000008007810 */ /* 0x000fe20007ffe0ff */
[----:B------:R-:W-:Y:S03]  /*10690*/  BSSY B1, `(.L_x_59) ;  /* 0x000000d000017945 */ /* 0x000fe60003800000 */
[----:B------:R-:W-:-:S04]  /*106a0*/  LOP3.LUT R0, R0, 0x7f800000, RZ, 0xc0, !PT ;  /* 0x7f80000000007812 */ /* 0x000fc800078ec0ff */
[----:B------:R-:W-:-:S13]  /*106b0*/  ISETP.GT.U32.AND P0, PT, R0, 0x1ffffff, PT ;  /* 0x01ffffff0000780c */ /* 0x000fda0003f04070 */
[----:B------:R-:W-:Y:S05]  /*106c0*/  @P0 BRA `(.L_x_60) ;  /* 0x0000000000140947 */ /* 0x000fea0003800000 */
[----:B------:R-:W-:Y:S01]  /*106d0*/  IMAD.MOV.U32 R3, RZ, RZ, R8 ;  /* 0x000000ffff037224 */ /* 0x000fe200078e0008 */
[----:B------:R-:W-:-:S07]  /*106e0*/  MOV R12, 0x10700 ;  /* 0x00010700000c7802 */ /* 0x000fce0000000f00 */
[----:B-12---:R-:W-:Y:S05]  /*106f0*/  CALL.REL.NOINC `($__internal_0_$__cuda_sm20_rcp_rn_f32_slowpath) ;  /* 0x0000001800187944 */ /* 0x006fea0003c00000 */
[----:B------:R-:W-:Y:S01]  /*10700*/  IMAD.MOV.U32 R9, RZ, RZ, R0 ;  /* 0x000000ffff097224 */ /* 0x000fe200078e0000 */
[----:B------:R-:W-:Y:S06]  /*10710*/  BRA `(.L_x_61) ;  /* 0x0000000000107947 */ /* 0x000fec0003800000 */
.L_x_60:
[----:B------:R-:W3:Y:S02]  /*10720*/  MUFU.RCP R9, R8 ;  /* 0x0000000800097308 */ /* 0x000ee40000001000 */
[----:B---3--:R-:W-:-:S04]  /*10730*/  FFMA R0, R8, R9, -1 ;  /* 0xbf80000008007423 */ /* 0x008fc80000000009 */
[----:B------:R-:W-:-:S04]  /*10740*/  FADD.FTZ R0, -R0, -RZ ;  /* 0x800000ff00007221 */ /* 0x000fc80000010100 */
[----:B------:R-:W-:-:S07]  /*10750*/  FFMA R9, R9, R0, R9 ;  /* 0x0000000009097223 */ /* 0x000fce0000000009 */
.L_x_61:
[----:B------:R-:W-:Y:S05]  /*10760*/  BSYNC B1 ;  /* 0x0000000000017941 */ /* 0x000fea0003800000 */
.L_x_59:
[----:B------:R-:W-:Y:S01]  /*10770*/  FSETP.GEU.AND P0, PT, |R8|, 1.175494350822287508e-38, PT ;  /* 0x008000000800780b */ /* 0x000fe20003f0e200 */
[----:B------:R-:W-:-:S12]  /*10780*/  ULDC UR4, c[0x0][0x600] ;  /* 0x0001800000047ab9 */ /* 0x000fd80000000800 */
[----:B------:R-:W-:-:S04]  /*10790*/  @!P0 FMUL R8, R8, 16777216 ;  /* 0x4b80000008088820 */ /* 0x000fc80000400000 */
[----:B------:R-:W3:Y:S02]  /*107a0*/  MUFU.LG2 R0, R8 ;  /* 0x0000000800007308 */ /* 0x000ee40000000c00 */
[----:B---3--:R-:W-:-:S04]  /*107b0*/  @!P0 FADD R0, R0, -24 ;  /* 0xc1c0000000008421 */ /* 0x008fc80000000000 */
[----:B------:R-:W-:-:S04]  /*107c0*/  FMUL R0, R0, 0.69314718246459960938 ;  /* 0x3f31721800007820 */ /* 0x000fc80000400000 */
[----:B------:R-:W-:-:S07]  /*107d0*/  FFMA R4, R17, UR4, R0 ;  /* 0x0000000411047c23 */ /* 0x000fce0008000000 */
.L_x_58:
[----:B------:R-:W-:Y:S05]  /*107e0*/  BSYNC B0 ;  /* 0x0000000000007941 */ /* 0x000fea0003800000 */
.L_x_57:
[C---:B------:R-:W-:Y:S01]  /*107f0*/  LOP3.LUT P0, R19, R16.reuse, 0x3, RZ, 0xc0, !PT ;  /* 0x0000000310137812 */ /* 0x040fe2000780c0ff */
[----:B------:R-:W-:Y:S01]  /*10800*/  ULDC UR4, c[0x0][0x608] ;  /* 0x0001820000047ab9 */ /* 0x000fe20000000800 */
[----:B------:R-:W-:Y:S01]  /*10810*/  LOP3.LUT R17, R16, 0x7f, RZ, 0xc0, !PT ;  /* 0x0000007f10117812 */ /* 0x000fe200078ec0ff */
[----:B------:R-:W-:Y:S01]  /*10820*/  FMUL R9, R9, UR4 ;  /* 0x0000000409097c20 */ /* 0x000fe20008400000 */
[----:B------:R-:W-:Y:S01]  /*10830*/  ULDC.64 UR6, c[0x0][0x208] ;  /* 0x0000820000067ab9 */ /* 0x000fe20000000a00 */
[----:B------:R-:W-:Y:S01]  /*10840*/  BSSY B0, `(.L_x_62) ;  /* 0x0000026000007945 */ /* 0x000fe20003800000 */
[----:B------:R-:W-:Y:S01]  /*10850*/  SHF.R.U32.HI R18, RZ, 0x5, R17 ;  /* 0x00000005ff127819 */ /* 0x000fe20000011611 */
        /* <DEDUP_REMOVED lines=16> */
[----:B------:R-:W-:Y:S06]  /*10960*/  @P0 BRA `(.L_x_63) ;  /* 0x00000000004c0947 */ /* 0x000fec0003800000 */
[----:B------:R-:W-:Y:S01]  /*10970*/  SHF.R.U32.HI R0, RZ, 0x2, R16 ;  /* 0x00000002ff007819 */ /* 0x000fe20000011610 */
[----:B------:R-:W-:Y:S01]  /*10980*/  ULDC.64 UR4, c[0x0][0x688] ;  /* 0x0001a20000047ab9 */ /* 0x000fe20000000a00 */
[----:B------:R-:W-:Y:S01]  /*10990*/  SHF.L.U32 R3, R18, 0x4, RZ ;  /* 0x0000000412037819 */ /* 0x000fe200000006ff */
[----:B------:R-:W-:Y:S01]  /*109a0*/  UIMAD UR4, UR60, UR4, UR43 ;  /* 0x000000043c0472a4 */ /* 0x000fe2000f8e022b */
[----:B------:R-:W-:-:S03]  /*109b0*/  LOP3.LUT R0, R0, 0x7, RZ, 0xc0, !PT ;  /* 0x0000000700007812 */ /* 0x000fc600078ec0ff */
[----:B------:R-:W-:Y:S01]  /*109c0*/  UIMAD UR4, UR61, UR5, UR4 ;  /* 0x000000053d0472a4 */ /* 0x000fe2000f8e0204 */
[----:B------:R-:W-:Y:S02]  /*109d0*/  LOP3.LUT R0, R3, 0xfffffff0, R0, 0xe2, !PT ;  /* 0xfffffff003007812 */ /* 0x000fe400078ee200 */
[----:B------:R-:W-:Y:S02]  /*109e0*/  ULDC UR5, c[0x0][0x288] ;  /* 0x0000a20000057ab9 */ /* 0x000fe40000000800 */
[C---:B------:R-:W-:Y:S02]  /*109f0*/  LOP3.LUT R3, R0.reuse, UR43, RZ, 0xfc, !PT ;  /* 0x0000002b00037c12 */ /* 0x040fe4000f8efcff */
[----:B------:R-:W-:Y:S02]  /*10a00*/  IADD3 R0, P2, R0, UR4, RZ ;  /* 0x0000000400007c10 */ /* 0x000fe4000ff5e0ff */
[C---:B------:R-:W-:Y:S01]  /*10a10*/  ISETP.GE.U32.AND P0, PT, R3.reuse, UR5, PT ;  /* 0x0000000503007c0c */ /* 0x040fe2000bf06070 */
[----:B------:R-:W-:-:S02]  /*10a20*/  VIADD R6, R3, 0x8 ;  /* 0x0000000803067836 */ /* 0x000fc40000000000 */
[----:B------:R-:W-:-:S03]  /*10a30*/  IMAD.X R3, RZ, RZ, RZ, P2 ;  /* 0x000000ffff037224 */ /* 0x000fc600010e06ff */
[----:B------:R-:W-:Y:S01]  /*10a40*/  ISETP.GE.U32.AND P1, PT, R6, UR5, PT ;  /* 0x0000000506007c0c */ /* 0x000fe2000bf26070 */
[----:B------:R-:W-:Y:S02]  /*10a50*/  ULDC.64 UR4, c[0x0][0x680] ;  /* 0x0001a00000047ab9 */ /* 0x000fe40000000a00 */
[----:B------:R-:W-:-:S04]  /*10a60*/  LEA R6, P2, R0, UR4, 0x2 ;  /* 0x0000000400067c11 */ /* 0x000fc8000f8410ff */
[----:B------:R-:W-:-:S05]  /*10a70*/  LEA.HI.X R7, R0, UR5, R3, 0x2, P2 ;  /* 0x0000000500077c11 */ /* 0x000fca00090f1403 */
[----:B------:R3:W-:Y:S04]  /*10a80*/  @!P0 STG.E desc[UR6][R6.64], R5 ;  /* 0x0000000506008986 */ /* 0x0007e8000c101906 */
[----:B------:R3:W-:Y:S02]  /*10a90*/  @!P1 STG.E desc[UR6][R6.64+0x20], R4 ;  /* 0x0000200406009986 */ /* 0x0007e4000c101906 */
.L_x_63:
[----:B------:R-:W-:Y:S05]  /*10aa0*/  BSYNC B0 ;  /* 0x0000000000007941 */ /* 0x000fea0003800000 */
.L_x_62:
[----:B------:R-:W-:Y:S01]  /*10ab0*/  ULDC.64 UR4, c[0x0][0x730] ;  /* 0x0001cc0000047ab9 */ /* 0x000fe20000000a00 */
[-C--:B------:R-:W-:Y:S01]  /*10ac0*/  FMUL R39, R106, R9.reuse ;  /* 0x000000096a277220 */ /* 0x080fe20000400000 */
[----:B------:R-:W-:Y:S01]  /*10ad0*/  ISETP.NE.U32.AND P0, PT, RZ, UR4, PT ;  /* 0x00000004ff007c0c */ /* 0x000fe2000bf05070 */
[-C--:B------:R-:W-:Y:S01]  /*10ae0*/  FMUL R107, R107, R9.reuse ;  /* 0x000000096b6b7220 */ /* 0x080fe20000400000 */
[-C--:B------:R-:W-:Y:S01]  /*10af0*/  FMUL R41, R110, R9.reuse ;  /* 0x000000096e297220 */ /* 0x080fe20000400000 */
[-C--:B------:R-:W-:Y:S01]  /*10b00*/  FMUL R111, R111, R9.reuse ;  /* 0x000000096f6f7220 */ /* 0x080fe20000400000 */
[----:B------:R-:W-:Y:S01]  /*10b10*/  ISETP.NE.AND.EX P0, PT, RZ, UR5, PT, P0 ;  /* 0x00000005ff007c0c */ /* 0x000fe2000bf05300 */
[-C--:B------:R-:W-:Y:S01]  /*10b20*/  FMUL R43, R98, R9.reuse ;  /* 0x00000009622b7220 */ /* 0x080fe20000400000 */
[-C--:B------:R-:W-:Y:S01]  /*10b30*/  FMUL R99, R99, R9.reuse ;  /* 0x0000000963637220 */ /* 0x080fe20000400000 */
[-C--:B------:R-:W-:Y:S01]  /*10b40*/  FMUL R45, R102, R9.reuse ;  /* 0x00000009662d7220 */ /* 0x080fe20000400000 */
[-C--:B------:R-:W-:Y:S01]  /*10b50*/  FMUL R103, R103, R9.reuse ;  /* 0x0000000967677220 */ /* 0x080fe20000400000 */
[-C--:B------:R-:W-:Y:S01]  /*10b60*/  FMUL R47, R90, R9.reuse ;  /* 0x000000095a2f7220 */ /* 0x080fe20000400000 */
[-C--:B------:R-:W-:Y:S01]  /*10b70*/  FMUL R91, R91, R9.reuse ;  /* 0x000000095b5b7220 */ /* 0x080fe20000400000 */
[-C--:B------:R-:W-:Y:S01]  /*10b80*/  FMUL R49, R94, R9.reuse ;  /* 0x000000095e317220 */ /* 0x080fe20000400000 */
[----:B------:R-:W-:-:S05]  /*10b90*/  FMUL R95, R95, R9 ;  /* 0x000000095f5f7220 */ /* 0x000fca0000400000 */
[----:B------:R-:W-:Y:S05]  /*10ba0*/  @P0 BRA `(.L_x_64) ;  /* 0x0000000000200947 */ /* 0x000fea0003800000 */
[----:B------:R-:W-:Y:S02]  /*10bb0*/  ULDC.64 UR4, c[0x0][0x728] ;  /* 0x0001ca0000047ab9 */ /* 0x000fe40000000a00 */
[----:B------:R-:W-:-:S04]  /*10bc0*/  ISETP.NE.U32.AND P0, PT, RZ, UR4, PT ;  /* 0x00000004ff007c0c */ /* 0x000fc8000bf05070 */
[----:B------:R-:W-:-:S13]  /*10bd0*/  ISETP.NE.AND.EX P0, PT, RZ, UR5, PT, P0 ;  /* 0x00000005ff007c0c */ /* 0x000fda000bf05300 */
[----:B------:R-:W-:Y:S05]  /*10be0*/  @!P0 BRA `(.L_x_65) ;  /* 0x00000000000c8947 */ /* 0x000fea0003800000 */
[----:B---3--:R-:W3:Y:S02]  /*10bf0*/  LDC.64 R4, c[0x0][0x728] ;  /* 0x0001ca00ff047b82 */ /* 0x008ee40000000a00 */
[----:B---3--:R4:W5:Y:S01]  /*10c00*/  LDG.E R4, desc[UR6][R4.64] ;  /* 0x0000000604047981 */ /* 0x008962000c1e1900 */
[----:B------:R-:W-:Y:S05]  /*10c10*/  BRA `(.L_x_64) ;  /* 0x0000000000047947 */ /* 0x000fea0003800000 */
.L_x_65:
[----:B---3--:R-:W3:Y:S02]  /*10c20*/  LDC R4, c[0x0][0x720] ;  /* 0x0001c800ff047b82 */ /* 0x008ee40000000800 */
.L_x_64:
[----:B------:R-:W-:Y:S02]  /*10c30*/  MOV R0, RZ ;  /* 0x000000ff00007202 */ /* 0x000fe40000000f00 */
[----:B---3-5:R-:W-:Y:S02]  /*10c40*/  MOV R32, R4 ;  /* 0x0000000400207202 */ /* 0x028fe40000000f00 */
[----:B------:R-:W-:-:S13]  /*10c50*/  LOP3.LUT P0, RZ, R0, 0x9f, RZ, 0xc0, !PT ;  /* 0x0000009f00ff7812 */ /* 0x000fda000780c0ff */
[----:B------:R-:W-:Y:S05]  /*10c60*/  @!P0 BRA `(.L_x_66) ;  /* 0x0000000000408947 */ /* 0x000fea0003800000 */
[----:B------:R-:W-:Y:S01]  /*10c70*/  MOV R0, 0x0 ;  /* 0x0000000000007802 */ /* 0x000fe20000000f00 */
[----:B------:R-:W-:Y:S01]  /*10c80*/  ULDC.64 UR4, c[0x4][0x70] ;  /* 0x01001c0000047ab9 */ /* 0x000fe20000000a00 */
[----:B------:R-:W-:Y:S01]  /*10c90*/  ULDC.64 UR6, c[0x4][0x8] ;  /* 0x0100020000067ab9 */ /* 0x000fe20000000a00 */
[----:B------:R-:W-:Y:S01]  /*10ca0*/  IMAD.U32 R4, RZ, RZ, UR4 ;  /* 0x00000004ff047e24 */ /* 0x000fe2000f8e00ff */
[----:B------:R3:W1:Y:S01]  /*10cb0*/  LDC.64 R14, c[0x4][R0] ;  /* 0x01000000000e7b82 */ /* 0x0006620000000a00 */
[----:B----4-:R-:W-:Y:S01]  /*10cc0*/  IMAD.U32 R5, RZ, RZ, UR5 ;  /* 0x00000005ff057e24 */ /* 0x010fe2000f8e00ff */
[----:B------:R-:W-:Y:S01]  /*10cd0*/  ULDC.64 UR4, c[0x4][0x78] ;  /* 0x01001e0000047ab9 */ /* 0x000fe20000000a00 */
[----:B------:R-:W-:Y:S01]  /*10ce0*/  IMAD.U32 R10, RZ, RZ, UR6 ;  /* 0x00000006ff0a7e24 */ /* 0x000fe2000f8e00ff */
[----:B------:R-:W-:Y:S01]  /*10cf0*/  MOV R6, UR4 ;  /* 0x0000000400067c02 */ /* 0x000fe20008000f00 */
[----:B------:R-:W-:Y:S01]  /*10d00*/  IMAD.U32 R7, RZ, RZ, UR5 ;  /* 0x00000005ff077e24 */ /* 0x000fe2000f8e00ff */
[----:B------:R-:W-:Y:S01]  /*10d10*/  MOV R11, UR7 ;  /* 0x00000007000b7c02 */ /* 0x000fe20008000f00 */
[----:B------:R-:W-:Y:S01]  /*10d20*/  IMAD.MOV.U32 R8, RZ, RZ, 0x70 ;  /* 0x00000070ff087424 */ /* 0x000fe200078e00ff */
[----:B------:R-:W-:Y:S01]  /*10d30*/  MOV R13, RZ ;  /* 0x000000ff000d7202 */ /* 0x000fe20000000f00 */
[----:B---3--:R-:W-:-:S07]  /*10d40*/  IMAD.MOV.U32 R12, RZ, RZ, 0x1 ;  /* 0x00000001ff0c7424 */ /* 0x008fce00078e00ff */
[----:B------:R-:W-:-:S07]  /*10d50*/  LEPC R20, `(.L_x_66) ;  /* 0x000000001014794e */ /* 0x000fce0000000000 */
[----:B-12---:R-:W-:Y:S05]  /*10d60*/  CALL.ABS.NOINC R14 ;  /* 0x000000000e007343 */ /* 0x006fea0003c00000 */
.L_x_66:
        /* <DEDUP_REMOVED lines=9> */
[----:B------:R-:W-:Y:S01]  /*10e00*/  MOV R6, UR6 ;  /* 0x0000000600067c02 */ /* 0x000fe20008000f00 */
[----:B------:R-:W-:Y:S01]  /*10e10*/  IMAD.U32 R7, RZ, RZ, UR7 ;  /* 0x00000007ff077e24 */ /* 0x000fe2000f8e00ff */
[----:B------:R-:W-:Y:S01]  /*10e20*/  MOV R11, UR5 ;  /* 0x00000005000b7c02 */ /* 0x000fe20008000f00 */
[----:B------:R-:W-:Y:S01]  /*10e30*/  IMAD.U32 R10, RZ, RZ, UR4 ;  /* 0x00000004ff0a7e24 */ /* 0x000fe2000f8e00ff */
[----:B------:R-:W-:Y:S01]  /*10e40*/  MOV R13, RZ ;  /* 0x000000ff000d7202 */ /* 0x000fe20000000f00 */
[----:B------:R-:W-:-:S02]  /*10e50*/  IMAD.MOV.U32 R8, RZ, RZ, 0x70 ;  /* 0x00000070ff087424 */ /* 0x000fc400078e00ff */
[----:B---3--:R-:W-:-:S07]  /*10e60*/  IMAD.MOV.U32 R12, RZ, RZ, 0x1 ;  /* 0x00000001ff0c7424 */ /* 0x008fce00078e00ff */
[----:B------:R-:W-:-:S07]  /*10e70*/  LEPC R20, `(.L_x_67) ;  /* 0x000000001014794e */ /* 0x000fce0000000000 */
[----:B-12---:R-:W-:Y:S05]  /*10e80*/  CALL.ABS.NOINC R14 ;  /* 0x000000000e007343 */ /* 0x006fea0003c00000 */
.L_x_67:
[----:B------:R-:W-:Y:S01]  /*10e90*/  ULDC.64 UR4, c[0x0][0x730] ;  /* 0x0001cc0000047ab9 */ /* 0x000fe20000000a00 */
[----:B------:R-:W-:Y:S01]  /*10ea0*/  IMAD.SHL.U32 R0, R16, 0x10, RZ ;  /* 0x0000001010007824 */ /* 0x000fe200078e00ff */
[----:B------:R-:W-:Y:S01]  /*10eb0*/  ISETP.NE.U32.AND P0, PT, RZ, UR4, PT ;  /* 0x00000004ff007c0c */ /* 0x000fe2000bf05070 */
[----:B------:R-:W-:Y:S01]  /*10ec0*/  VIADD R17, R17, 0x1f ;  /* 0x0000001f11117836 */ /* 0x000fe20000000000 */
[----:B------:R-:W-:Y:S01]  /*10ed0*/  SHF.R.U32.HI R3, RZ, 0x1, R16 ;  /* 0x00000001ff037819 */ /* 0x000fe20000011610 */
[----:B------:R-:W-:Y:S01]  /*10ee0*/  IMAD R19, R18, 0x10, R19 ;  /* 0x0000001012137824 */ /* 0x000fe200078e0213 */
[----:B------:R-:W-:Y:S02]  /*10ef0*/  ISETP.NE.AND.EX P0, PT, RZ, UR5, PT, P0 ;  /* 0x00000005ff007c0c */ /* 0x000fe4000bf05300 */
[C---:B------:R-:W-:Y:S02]  /*10f00*/  LOP3.LUT R4, R0.reuse, 0x40, RZ, 0xc0, !PT ;  /* 0x0000004000047812 */ /* 0x040fe400078ec0ff */
[----:B------:R-:W-:-:S02]  /*10f10*/  LOP3.LUT R0, R0, 0x80, RZ, 0xc0, !PT ;  /* 0x0000008000007812 */ /* 0x000fc400078ec0ff */
[----:B------:R-:W-:Y:S02]  /*10f20*/  LOP3.LUT R3, R4, 0x8, R3, 0xf8, !PT ;  /* 0x0000000804037812 */ /* 0x000fe400078ef803 */
[----:B------:R-:W-:Y:S01]  /*10f30*/  SHF.L.U32 R16, R16, 0x1, RZ ;  /* 0x0000000110107819 */ /* 0x000fe200000006ff */
[----:B------:R-:W-:-:S03]  /*10f40*/  IMAD.U32 R0, R19, 0x10, R0 ;  /* 0x0000001013007824 */ /* 0x000fc600078e0000 */
[----:B------:R-:W-:Y:S01]  /*10f50*/  LOP3.LUT R3, R3, 0x8, R16, 0x78, !PT ;  /* 0x0000000803037812 */ /* 0x000fe200078e7810 */
[----:B------:R-:W3:Y:S01]  /*10f60*/  @P0 LDC R32, c[0x0][0x720] ;  /* 0x0001c800ff200b82 */ /* 0x000ee20000000800 */
[----:B------:R-:W-:Y:S02]  /*10f70*/  ISETP.GT.U32.AND P0, PT, R17, 0x3e, PT ;  /* 0x0000003e1100780c */ /* 0x000fe40003f04070 */
[----:B------:R-:W-:Y:S01]  /*10f80*/  IADD3 R3, R0, R3, RZ ;  /* 0x0000000300037210 */ /* 0x000fe20007ffe0ff */
[-C--:B---3--:R-:W-:Y:S01]  /*10f90*/  FMUL R4, R136, R32.reuse ;  /* 0x0000002088047220 */ /* 0x088fe20000400000 */
[-C--:B------:R-:W-:Y:S01]  /*10fa0*/  FMUL R137, R137, R32.reuse ;  /* 0x0000002089897220 */ /* 0x080fe20000400000 */
[-C--:B----4-:R-:W-:Y:S01]  /*10fb0*/  FMUL R5, R23, R32.reuse ;  /* 0x0000002017057220 */ /* 0x090fe20000400000 */
        /* <DEDUP_REMOVED lines=36> */
[-C--:B--2---:R-:W-:Y:S01]  /*11200*/  FMUL R24, R41, R32.reuse ;  /* 0x0000002029187220 */ /* 0x084fe20000400000 */
        /* <DEDUP_REMOVED lines=16> */
[----:B------:R-:W-:-:S02]  /*11310*/  F2FP.F16.F32.PACK_AB R4, R137, R4 ;  /* 0x000000048904723e */ /* 0x000fc400000000ff */
[----:B------:R-:W-:Y:S02]  /*11320*/  F2FP.F16.F32.PACK_AB R5, R0, R5 ;  /* 0x000000050005723e */ /* 0x000fe400000000ff */
[----:B------:R-:W-:Y:S02]  /*11330*/  F2FP.F16.F32.PACK_AB R6, R141, R6 ;  /* 0x000000068d06723e */ /* 0x000fe400000000ff */
[----:B------:R-:W-:Y:S01]  /*11340*/  F2FP.F16.F32.PACK_AB R7, R8, R7 ;  /* 0x000000070807723e */ /* 0x000fe200000000ff */
[----:B------:R-:W-:Y:S06]  /*11350*/  @P0 BRA `(.L_x_68) ;  /* 0x0000000000040947 */ /* 0x000fec0003800000 */
[----:B------:R-:W-:-:S04]  /*11360*/  DEPBAR.LE SB0, 0x1 ;  /* 0x000080400000791a */ /* 0x000fc80000000000 */
.L_x_68:
[----:B------:R-:W-:Y:S05]  /*11370*/  WARPSYNC.ALL ;  /* 0x0000000000007948 */ /* 0x000fea0003800000 */
[----:B------:R-:W-:Y:S01]  /*11380*/  BAR.SYNC.DEFER_BLOCKING 0x1, 0x80 ;  /* 0x0042000000007b1d */ /* 0x000fe20000010000 */
[----:B------:R-:W-:Y:S01]  /*11390*/  IMAD R3, R3, 0x2, R2 ;  /* 0x0000000203037824 */ /* 0x000fe200078e0202 */
[----:B------:R-:W-:Y:S02]  /*113a0*/  F2FP.F16.F32.PACK_AB R9, R9, R10 ;  /* 0x0000000a0909723e */ /* 0x000fe400000000ff */
[----:B------:R-:W-:Y:S02]  /*113b0*/  F2FP.F16.F32.PACK_AB R8, R129, R128 ;  /* 0x000000808108723e */ /* 0x000fe400000000ff */
[----:B------:R-:W-:Y:S01]  /*113c0*/  BSSY B0, `(.L_x_69) ;  /* 0x0000017000007945 */ /* 0x000fe20003800000 */
[----:B------:R-:W-:-:S02]  /*113d0*/  F2FP.F16.F32.PACK_AB R10, R133, R132 ;  /* 0x00000084850a723e */ /* 0x000fc400000000ff */
[----:B------:R-:W-:Y:S01]  /*113e0*/  F2FP.F16.F32.PACK_AB R11, R11, R12 ;  /* 0x0000000c0b0b723e */ /* 0x000fe200000000ff */
[----:B------:R2:W-:Y:S01]  /*113f0*/  STSM.16.M88.4 [R3], R4 ;  /* 0x0000000403007844 */ /* 0x0005e20000000200 */
[----:B------:R-:W-:Y:S01]  /*11400*/  @!PT LDS RZ, [RZ] ;  /* 0x00000000fffff984 */ /* 0x000fe20000000800 */
[----:B------:R-:W-:Y:S01]  /*11410*/  @!PT LDS RZ, [RZ] ;  /* 0x00000000fffff984 */ /* 0x000fe20000000800 */
[----:B------:R-:W-:Y:S01]  /*11420*/  @!PT LDS RZ, [RZ] ;  /* 0x00000000fffff984 */ /* 0x000fe20000000800 */
[----:B------:R-:W-:Y:S01]  /*11430*/  @!PT LDS RZ, [RZ] ;  /* 0x00000000fffff984 */ /* 0x000fe20000000800 */
[----:B------:R3:W-:Y:S06]  /*11440*/  MEMBAR.ALL.CTA ;  /* 0x0000000000007992 */ /* 0x0007ec0000008000 */
[----:B---3--:R-:W3:Y:S02]  /*11450*/  FENCE.VIEW.ASYNC.S ;  /* 0x00000000000073c6 */ /* 0x008ee40000000000 */
[----:B---3--:R-:W-:Y:S06]  /*11460*/  BAR.SYNC.DEFER_BLOCKING 0x1, 0x80 ;  /* 0x0042000000007b1d */ /* 0x008fec0000010000 */
[----:B------:R-:W-:Y:S05]  /*11470*/  @P0 BRA `(.L_x_70) ;  /* 0x00000000002c0947 */ /* 0x000fea0003800000 */
[----:B------:R-:W-:Y:S01]  /*11480*/  ULDC.64 UR4, c[0x0][0x198] ;  /* 0x0000660000047ab9 */ /* 0x000fe20000000a00 */
[----:B------:R-:W-:Y:S01]  /*11490*/  R2UR UR8, R2 ;  /* 0x00000000020872ca */ /* 0x000fe200000e0000 */
[----:B------:R-:W-:Y:S01]  /*114a0*/  UIADD3 UR4, UP0, UR4, 0x670, URZ ;  /* 0x0000067004047890 */ /* 0x000fe2000ff1e03f */
[----:B------:R-:W-:Y:S01]  /*114b0*/  UMOV UR9, URZ ;  /* 0x0000003f00097c82 */ /* 0x000fe20008000000 */
[----:B------:R-:W-:Y:S02]  /*114c0*/  UMOV UR10, UR43 ;  /* 0x0000002b000a7c82 */ /* 0x000fe40008000000 */
[----:B------:R-:W-:Y:S01]  /*114d0*/  UIADD3.X UR5, URZ, UR5, URZ, UP0, !UPT ;  /* 0x000000053f057290 */ /* 0x000fe200087fe43f */
[----:B------:R-:W-:Y:S01]  /*114e0*/  UMOV UR11, UR60 ;  /* 0x0000003c000b7c82 */ /* 0x000fe20008000000 */
[----:B------:R-:W-:-:S07]  /*114f0*/  UMOV UR12, UR61 ;  /* 0x0000003d000c7c82 */ /* 0x000fce0008000000 */
[----:B------:R3:W-:Y:S01]  /*11500*/  UTMASTG.4D [UR8], [UR4] ;  /* 0x00000008040073b5 */ /* 0x0007e20008018000 */
[----:B------:R0:W-:Y:S01]  /*11510*/  UTMACMDFLUSH ;  /* 0x00000000000079b7 */ /* 0x0001e20000000000 */
[----:B---3--:R-:W-:-:S04]  /*11520*/  DEPBAR.LE SB0, 0x1 ;  /* 0x000080400000791a */ /* 0x008fc80000000000 */
.L_x_70:
[----:B------:R-:W-:Y:S05]  /*11530*/  BSYNC B0 ;  /* 0x0000000000007941 */ /* 0x000fea0003800000 */
.L_x_69:
[----:B------:R-:W-:Y:S01]  /*11540*/  BAR.SYNC.DEFER_BLOCKING 0x1, 0x80 ;  /* 0x0042000000007b1d */ /* 0x000fe20000010000 */
[----:B--2---:R-:W-:Y:S02]  /*11550*/  F2FP.F16.F32.PACK_AB R4, R121, R120 ;  /* 0x000000787904723e */ /* 0x004fe400000000ff */
[----:B------:R-:W-:Y:S02]  /*11560*/  F2FP.F16.F32.PACK_AB R5, R13, R14 ;  /* 0x0000000e0d05723e */ /* 0x000fe400000000ff */
[----:B------:R-:W-:Y:S01]  /*11570*/  F2FP.F16.F32.PACK_AB R6, R125, R124 ;  /* 0x0000007c7d06723e */ /* 0x000fe200000000ff */
[----:B------:R-:W-:Y:S01]  /*11580*/  BSSY B0, `(.L_x_71) ;  /* 0x0000017000007945 */ /* 0x000fe20003800000 */
[----:B------:R-:W-:Y:S01]  /*11590*/  F2FP.F16.F32.PACK_AB R7, R15, R16 ;  /* 0x000000100f07723e */ /* 0x000fe200000000ff */
[----:B------:R2:W-:Y:S01]  /*115a0*/  STSM.16.M88.4 [R3+0x800], R8 ;  /* 0x0008000803007844 */ /* 0x0005e20000000200 */
        /* <DEDUP_REMOVED lines=8> */
[----:B------:R-:W-:Y:S01]  /*11630*/  R2UR UR8, R2 ;  /* 0x00000000020872ca */ /* 0x000fe200000e0000 */
[----:B------:R-:W-:Y:S01]  /*11640*/  ULDC.64 UR4, c[0x0][0x198] ;  /* 0x0000660000047ab9 */ /* 0x000fe20000000a00 */
[----:B------:R-:W-:Y:S01]  /*11650*/  UMOV UR9, 0x10 ;  /* 0x0000001000097882 */ /* 0x000fe20000000000 */
[----:B------:R-:W-:Y:S01]  /*11660*/  UIADD3 UR4, UP0, UR4, 0x670, URZ ;  /* 0x0000067004047890 */ /* 0x000fe2000ff1e03f */
[----:B------:R-:W-:Y:S01]  /*11670*/  UMOV UR10, UR43 ;  /* 0x0000002b000a7c82 */ /* 0x000fe20008000000 */
[----:B------:R-:W-:Y:S02]  /*11680*/  UMOV UR11, UR60 ;  /* 0x0000003c000b7c82 */ /* 0x000fe40008000000 */
[----:B------:R-:W-:Y:S01]  /*11690*/  UIADD3.X UR5, URZ, UR5, URZ, UP0, !UPT ;  /* 0x000000053f057290 */ /* 0x000fe200087fe43f */
[----:B------:R-:W-:-:S05]  /*116a0*/  UMOV UR12, UR61 ;  /* 0x0000003d000c7c82 */ /* 0x000fca0008000000 */
[----:B------:R-:W-:-:S09]  /*116b0*/  UIADD3 UR8, UR8, 0x800, URZ ;  /* 0x0000080008087890 */ /* 0x000fd2000fffe03f */
[----:B------:R3:W-:Y:S01]  /*116c0*/  UTMASTG.4D [UR8], [UR4] ;  /* 0x00000008040073b5 */ /* 0x0007e20008018000 */
[----:B------:R0:W-:Y:S01]  /*116d0*/  UTMACMDFLUSH ;  /* 0x00000000000079b7 */ /* 0x0001e20000000000 */
[----:B---3--:R-:W-:-:S04]  /*116e0*/  DEPBAR.LE SB0, 0x1 ;  /* 0x000080400000791a */ /* 0x008fc80000000000 */
.L_x_72:
[----:B------:R-:W-:Y:S05]  /*116f0*/  BSYNC B0 ;  /* 0x0000000000007941 */ /* 0x000fea0003800000 */
.L_x_71:
[----:B------:R-:W-:Y:S01]  /*11700*/  BAR.SYNC.DEFER_BLOCKING 0x1, 0x80 ;  /* 0x0042000000007b1d */ /* 0x000fe20000010000 */
[----:B------:R-:W-:Y:S02]  /*11710*/  F2FP.F16.F32.PACK_AB R17, R17, R18 ;  /* 0x000000121111723e */ /* 0x000fe400000000ff */
[----:B------:R-:W-:Y:S02]  /*11720*/  F2FP.F16.F32.PACK_AB R16, R113, R112 ;  /* 0x000000707110723e */ /* 0x000fe400000000ff */
[----:B------:R-:W-:Y:S01]  /*11730*/  F2FP.F16.F32.PACK_AB R18, R117, R116 ;  /* 0x000000747512723e */ /* 0x000fe200000000ff */
[----:B------:R-:W-:Y:S01]  /*11740*/  BSSY B0, `(.L_x_73) ;  /* 0x0000016000007945 */ /* 0x000fe20003800000 */
[----:B------:R-:W-:Y:S01]  /*11750*/  F2FP.F16.F32.PACK_AB R19, R19, R20 ;  /* 0x000000141313723e */ /* 0x000fe200000000ff */
[----:B------:R3:W-:Y:S01]  /*11760*/  STSM.16.M88.4 [R3], R4 ;  /* 0x0000000403007844 */ /* 0x0007e20000000200 */
[----:B------:R-:W-:Y:S01]  /*11770*/  @!PT LDS RZ, [RZ] ;  /* 0x00000000fffff984 */ /* 0x000fe20000000800 */
[----:B------:R-:W-:Y:S01]  /*11780*/  @!PT LDS RZ, [RZ] ;  /* 0x00000000fffff984 */ /* 0x000fe20000000800 */
[----:B------:R-:W-:Y:S01]  /*11790*/  @!PT LDS RZ, [RZ] ;  /* 0x00000000fffff984 */ /* 0x000fe20000000800 */
[----:B------:R-:W-:Y:S01]  /*117a0*/  @!PT LDS RZ, [RZ] ;  /* 0x00000000fffff984 */ /* 0x000fe20000000800 */
[----:B------:R4:W-:Y:S06]  /*117b0*/  MEMBAR.ALL.CTA ;  /* 0x0000000000007992 */ /* 0x0009ec0000008000 */
[----:B----4-:R-:W4:Y:S02]  /*117c0*/  FENCE.VIEW.ASYNC.S ;  /* 0x00000000000073c6 */ /* 0x010f240000000000 */
[----:B----4-:R-:W-:Y:S06]  /*117d0*/  BAR.SYNC.DEFER_BLOCKING 0x1, 0x80 ;  /* 0x0042000000007b1d */ /* 0x010fec0000010000 */
[----:B------:R-:W-:Y:S05]  /*117e0*/  @P0 BRA `(.L_x_74) ;  /* 0x00000000002c0947 */ /* 0x000fea0003800000 */
[----:B------:R-:W-:Y:S01]  /*117f0*/  ULDC.64 UR4, c[0x0][0x198] ;  /* 0x0000660000047ab9 */ /* 0x000fe20000000a00 */
[----:B------:R-:W-:Y:S01]  /*11800*/  R2UR UR8, R2 ;  /* 0x00000000020872ca */ /* 0x000fe200000e0000 */
[----:B------:R-:W-:Y:S01]  /*11810*/  UIADD3 UR4, UP0, UR4, 0x670, URZ ;  /* 0x0000067004047890 */ /* 0x000fe2000ff1e03f */
[----:B------:R-:W-:Y:S01]  /*11820*/  UMOV UR9, 0x20 ;  /* 0x0000002000097882 */ /* 0x000fe20000000000 */
[----:B------:R-:W-:Y:S02]  /*11830*/  UMOV UR10, UR43 ;  /* 0x0000002b000a7c82 */ /* 0x000fe40008000000 */
[----:B------:R-:W-:Y:S01]  /*11840*/  UIADD3.X UR5, URZ, UR5, URZ, UP0, !UPT ;  /* 0x000000053f057290 */ /* 0x000fe200087fe43f */
[----:B------:R-:W-:Y:S01]  /*11850*/  UMOV UR11, UR60 ;  /* 0x0000003c000b7c82 */ /* 0x000fe20008000000 */
[----:B------:R-:W-:-:S07]  /*11860*/  UMOV UR12, UR61 ;  /* 0x0000003d000c7c82 */ /* 0x000fce0008000000 */
[----:B------:R4:W-:Y:S01]  /*11870*/  UTMASTG.4D [UR8], [UR4] ;  /* 0x00000008040073b5 */ /* 0x0009e20008018000 */
[----:B------:R0:W-:Y:S01]  /*11880*/  UTMACMDFLUSH ;  /* 0x00000000000079b7 */ /* 0x0001e20000000000 */
[----:B----4-:R-:W-:-:S04]  /*11890*/  DEPBAR.LE SB0, 0x1 ;  /* 0x000080400000791a */ /* 0x010fc80000000000 */
.L_x_74:
[----:B------:R-:W-:Y:S05]  /*118a0*/  BSYNC B0 ;  /* 0x0000000000007941 */ /* 0x000fea0003800000 */
.L_x_73:
[----:B------:R-:W-:Y:S01]  /*118b0*/  BAR.SYNC.DEFER_BLOCKING 0x1, 0x80 ;  /* 0x0042000000007b1d */ /* 0x000fe20000010000 */
[----:B------:R-:W-:Y:S02]  /*118c0*/  F2FP.F16.F32.PACK_AB R21, R21, R22 ;  /* 0x000000161515723e */ /* 0x000fe400000000ff */
        /* <DEDUP_REMOVED lines=10> */
[----:B-----5:R-:W5:Y:S02]  /*11970*/  FENCE.VIEW.ASYNC.S ;  /* 0x00000000000073c6 */ /* 0x020f640000000000 */
[----:B-----5:R-:W-:Y:S06]  /*11980*/  BAR.SYNC.DEFER_BLOCKING 0x1, 0x80 ;  /* 0x0042000000007b1d */ /* 0x020fec0000010000 */
        /* <DEDUP_REMOVED lines=12> */
[----:B-1----:R-:W-:-:S04]  /*11a50*/  DEPBAR.LE SB0, 0x1 ;  /* 0x000080400000791a */ /* 0x002fc80000000000 */
.L_x_76:
[----:B------:R-:W-:Y:S05]  /*11a60*/  BSYNC B0 ;  /* 0x0000000000007941 */ /* 0x000fea0003800000 */
.L_x_75:
        /* <DEDUP_REMOVED lines=25> */
[----:B-1----:R-:W-:-:S04]  /*11c00*/  DEPBAR.LE SB0, 0x1 ;  /* 0x000080400000791a */ /* 0x002fc80000000000 */
.L_x_78:
[----:B------:R-:W-:Y:S05]  /*11c10*/  BSYNC B0 ;  /* 0x0000000000007941 */ /* 0x000fea0003800000 */
.L_x_77:
        /* <DEDUP_REMOVED lines=27> */
.L_x_80:
[----:B------:R-:W-:Y:S05]  /*11dd0*/  BSYNC B0 ;  /* 0x0000000000007941 */ /* 0x000fea0003800000 */
.L_x_79:
[----:B------:R-:W-:Y:S06]  /*11de0*/  BAR.SYNC.DEFER_BLOCKING 0x1, 0x80 ;  /* 0x0042000000007b1d */ /* 0x000fec0000010000 */
[----:B------:R-:W-:Y:S01]  /*11df0*/  BSSY B0, `(.L_x_81) ;  /* 0x0000014000007945 */ /* 0x000fe20003800000 */
        /* <DEDUP_REMOVED lines=17> */
[----:B------:R1:W-:Y:S02]  /*11f10*/  UTMASTG.4D [UR8], [UR4] ;  /* 0x00000008040073b5 */ /* 0x0003e40008018000 */
[----:B-1----:R0:W-:Y:S02]  /*11f20*/  UTMACMDFLUSH ;  /* 0x00000000000079b7 */ /* 0x0021e40000000000 */
.L_x_82:
[----:B------:R-:W-:Y:S05]  /*11f30*/  BSYNC B0 ;  /* 0x0000000000007941 */ /* 0x000fea0003800000 */
.L_x_81:
[----:B------:R-:W-:-:S04]  /*11f40*/  DEPBAR.LE SB0, 0x0 ;  /* 0x000080000000791a */ /* 0x000fc80000000000 */
[----:B------:R-:W-:Y:S05]  /*11f50*/  EXIT ;  /* 0x000000000000794d */ /* 0x000fea0003800000 */
        .weak           $__internal_0_$__cuda_sm20_rcp_rn_f32_slowpath
        .type           $__internal_0_$__cuda_sm20_rcp_rn_f32_slowpath,@function
        .size           $__internal_0_$__cuda_sm20_rcp_rn_f32_slowpath,(.L_x_88 - $__internal_0_$__cuda_sm20_rcp_rn_f32_slowpath)
$__internal_0_$__cuda_sm20_rcp_rn_f32_slowpath:
[----:B------:R-:W-:Y:S01]  /*11f60*/  IMAD.SHL.U32 R0, R3, 0x2, RZ ;  /* 0x0000000203007824 */ /* 0x000fe200078e00ff */
[----:B------:R-:W-:Y:S04]  /*11f70*/  BSSY B2, `(.L_x_83) ;  /* 0x0000030000027945 */ /* 0x000fe80003800000 */
[----:B------:R-:W-:-:S04]  /*11f80*/  SHF.R.U32.HI R13, RZ, 0x18, R0 ;  /* 0x00000018ff0d7819 */ /* 0x000fc80000011600 */
[----:B------:R-:W-:-:S13]  /*11f90*/  ISETP.NE.U32.AND P0, PT, R13, RZ, PT ;  /* 0x000000ff0d00720c */ /* 0x000fda0003f05070 */
[----:B------:R-:W-:Y:S05]  /*11fa0*/  @P0 BRA `(.L_x_84) ;  /* 0x0000000000280947 */ /* 0x000fea0003800000 */
[----:B------:R-:W-:-:S04]  /*11fb0*/  SHF.L.U32 R0, R3, 0x1, RZ ;  /* 0x0000000103007819 */ /* 0x000fc800000006ff */
[----:B------:R-:W-:-:S13]  /*11fc0*/  ISETP.NE.AND P0, PT, R0, RZ, PT ;  /* 0x000000ff0000720c */ /* 0x000fda0003f05270 */
[----:B------:R-:W-:Y:S01]  /*11fd0*/  @P0 FFMA R7, R3, 1.84467440737095516160e+19, RZ ;  /* 0x5f80000003070823 */ /* 0x000fe200000000ff */
[----:B------:R-:W-:Y:S08]  /*11fe0*/  @!P0 MUFU.RCP R6, R3 ;  /* 0x0000000300068308 */ /* 0x000ff00000001000 */
[----:B------:R-:W1:Y:S02]  /*11ff0*/  @P0 MUFU.RCP R0, R7 ;  /* 0x0000000700000308 */ /* 0x000e640000001000 */
[----:B-1----:R-:W-:-:S04]  /*12000*/  @P0 FFMA R10, R7, R0, -1 ;  /* 0xbf800000070a0423 */ /* 0x002fc80000000000 */
[----:B------:R-:W-:-:S04]  /*12010*/  @P0 FADD.FTZ R11, -R10, -RZ ;  /* 0x800000ff0a0b0221 */ /* 0x000fc80000010100 */
[----:B------:R-:W-:-:S04]  /*12020*/  @P0 FFMA R0, R0, R11, R0 ;  /* 0x0000000b00000223 */ /* 0x000fc80000000000 */
[----:B------:R-:W-:Y:S01]  /*12030*/  @P0 FFMA R6, R0, 1.84467440737095516160e+19, RZ ;  /* 0x5f80000000060823 */ /* 0x000fe200000000ff */
[----:B------:R-:W-:Y:S06]  /*12040*/  BRA `(.L_x_85) ;  /* 0x0000000000887947 */ /* 0x000fec0003800000 */
.L_x_84:
[----:B------:R-:W-:-:S05]  /*12050*/  VIADD R18, R13, 0xffffff03 ;  /* 0xffffff030d127836 */ /* 0x000fca0000000000 */
[----:B------:R-:W-:-:S13]  /*12060*/  ISETP.GT.U32.AND P0, PT, R18, 0x1, PT ;  /* 0x000000011200780c */ /* 0x000fda0003f04070 */
[----:B------:R-:W-:Y:S05]  /*12070*/  @P0 BRA `(.L_x_86) ;  /* 0x0000000000780947 */ /* 0x000fea0003800000 */
[----:B------:R-:W-:Y:S01]  /*12080*/  LOP3.LUT R0, R3, 0x7fffff, RZ, 0xc0, !PT ;  /* 0x007fffff03007812 */ /* 0x000fe200078ec0ff */
[----:B------:R-:W-:-:S03]  /*12090*/  IMAD.MOV.U32 R11, RZ, RZ, 0x3 ;  /* 0x00000003ff0b7424 */ /* 0x000fc600078e00ff */
[----:B------:R-:W-:Y:S02]  /*120a0*/  LOP3.LUT R0, R0, 0x3f800000, RZ, 0xfc, !PT ;  /* 0x3f80000000007812 */ /* 0x000fe400078efcff */
[----:B------:R-:W-:Y:S02]  /*120b0*/  SHF.L.U32 R11, R11, R18, RZ ;  /* 0x000000120b0b7219 */ /* 0x000fe400000006ff */
[----:B------:R-:W1:Y:S02]  /*120c0*/  MUFU.RCP R7, R0 ;  /* 0x0000000000077308 */ /* 0x000e640000001000 */
[----:B-1----:R-:W-:-:S04]  /*120d0*/  FFMA R6, R0, R7, -1 ;  /* 0xbf80000000067423 */ /* 0x002fc80000000007 */
[----:B------:R-:W-:-:S04]  /*120e0*/  FADD.FTZ R6, -R6, -RZ ;  /* 0x800000ff06067221 */ /* 0x000fc80000010100 */
[CCC-:B------:R-:W-:Y:S01]  /*120f0*/  FFMA.RM R10, R7.reuse, R6.reuse, R7.reuse ;  /* 0x00000006070a7223 */ /* 0x1c0fe20000004007 */
[----:B------:R-:W-:-:S04]  /*12100*/  FFMA.RP R7, R7, R6, R7 ;  /* 0x0000000607077223 */ /* 0x000fc80000008007 */
[C---:B------:R-:W-:Y:S02]  /*12110*/  LOP3.LUT R6, R10.reuse, 0x7fffff, RZ, 0xc0, !PT ;  /* 0x007fffff0a067812 */ /* 0x040fe400078ec0ff */
[----:B------:R-:W-:Y:S02]  /*12120*/  FSETP.NEU.FTZ.AND P0, PT, R10, R7, PT ;  /* 0x000000070a00720b */ /* 0x000fe40003f1d000 */
[----:B------:R-:W-:Y:S02]  /*12130*/  LOP3.LUT R6, R6, 0x800000, RZ, 0xfc, !PT ;  /* 0x0080000006067812 */ /* 0x000fe400078efcff */
[----:B------:R-:W-:Y:S02]  /*12140*/  SEL R7, RZ, 0xffffffff, !P0 ;  /* 0xffffffffff077807 */ /* 0x000fe40004000000 */
[----:B------:R-:W-:Y:S02]  /*12150*/  LOP3.LUT R11, R11, R6, RZ, 0xc0, !PT ;  /* 0x000000060b0b7212 */ /* 0x000fe400078ec0ff */
[----:B------:R-:W-:-:S02]  /*12160*/  IADD3 R7, -R7, RZ, RZ ;  /* 0x000000ff07077210 */ /* 0x000fc40007ffe1ff */
[-C--:B------:R-:W-:Y:S02]  /*12170*/  SHF.R.U32.HI R11, RZ, R18.reuse, R11 ;  /* 0x00000012ff0b7219 */ /* 0x080fe4000001160b */
[--C-:B------:R-:W-:Y:S01]  /*12180*/  LOP3.LUT P1, RZ, R7, R18, R6.reuse, 0xf8, !PT ;  /* 0x0000001207ff7212 */ /* 0x100fe2000782f806 */
[----:B------:R-:W-:Y:S01]  /*12190*/  VIADD R7, R13, 0xffffff04 ;  /* 0xffffff040d077836 */ /* 0x000fe20000000000 */
[C---:B------:R-:W-:Y:S02]  /*121a0*/  LOP3.LUT P0, RZ, R11.reuse, 0x1, RZ, 0xc0, !PT ;  /* 0x000000010bff7812 */ /* 0x040fe4000780c0ff */
[----:B------:R-:W-:Y:S02]  /*121b0*/  LOP3.LUT P2, RZ, R11, 0x2, RZ, 0xc0, !PT ;  /* 0x000000020bff7812 */ /* 0x000fe4000784c0ff */
[----:B------:R-:W-:Y:S02]  /*121c0*/  SHF.R.U32.HI R6, RZ, R7, R6 ;  /* 0x00000007ff067219 */ /* 0x000fe40000011606 */
[----:B------:R-:W-:-:S02]  /*121d0*/  PLOP3.LUT P0, PT, P0, P1, P2, 0xe0, 0x0 ;  /* 0x000000000000781c */ /* 0x000fc40000703c20 */
[----:B------:R-:W-:Y:S02]  /*121e0*/  LOP3.LUT P1, RZ, R3, 0x7fffff, RZ, 0xc0, !PT ;  /* 0x007fffff03ff7812 */ /* 0x000fe4000782c0ff */
[----:B------:R-:W-:-:S05]  /*121f0*/  SEL R0, RZ, 0x1, !P0 ;  /* 0x00000001ff007807 */ /* 0x000fca0004000000 */
[----:B------:R-:W-:-:S05]  /*12200*/  IMAD.MOV R0, RZ, RZ, -R0 ;  /* 0x000000ffff007224 */ /* 0x000fca00078e0a00 */
[----:B------:R-:W-:-:S13]  /*12210*/  ISETP.GE.AND P0, PT, R0, RZ, PT ;  /* 0x000000ff0000720c */ /* 0x000fda0003f06270 */
[----:B------:R-:W-:-:S05]  /*12220*/  @!P0 IADD3 R6, R6, 0x1, RZ ;  /* 0x0000000106068810 */ /* 0x000fca0007ffe0ff */
[----:B------:R-:W-:-:S05]  /*12230*/  @!P1 IMAD.SHL.U32 R6, R6, 0x2, RZ ;  /* 0x0000000206069824 */ /* 0x000fca00078e00ff */
[----:B------:R-:W-:Y:S01]  /*12240*/  LOP3.LUT R6, R6, 0x80000000, R3, 0xf8, !PT ;  /* 0x8000000006067812 */ /* 0x000fe200078ef803 */
[----:B------:R-:W-:Y:S06]  /*12250*/  BRA `(.L_x_85) ;  /* 0x0000000000047947 */ /* 0x000fec0003800000 */
.L_x_86:
[----:B------:R1:W2:Y:S02]  /*12260*/  MUFU.RCP R6, R3 ;  /* 0x0000000300067308 */ /* 0x0002a40000001000 */
.L_x_85:
[----:B------:R-:W-:Y:S05]  /*12270*/  BSYNC B2 ;  /* 0x0000000000027941 */ /* 0x000fea0003800000 */
.L_x_83:
[----:B--2---:R-:W-:Y:S01]  /*12280*/  IMAD.MOV.U32 R0, RZ, RZ, R6 ;  /* 0x000000ffff007224 */ /* 0x004fe200078e0006 */
[----:B------:R-:W-:Y:S01]  /*12290*/  MOV R6, R12 ;  /* 0x0000000c00067202 */ /* 0x000fe20000000f00 */
[----:B------:R-:W-:-:S04]  /*122a0*/  IMAD.MOV.U32 R7, RZ, RZ, 0x0 ;  /* 0x00000000ff077424 */ /* 0x000fc800078e00ff */
[----:B-1----:R-:W-:Y:S05]  /*122b0*/  RET.REL.NODEC R6 `(_ZN7cutlass13device_kernelINS_4fmha6kernel13FmhaKernelTmaINS1_10collective15FmhaMainloopTmaINS_6half_tEfN4cute5tupleIJNS7_1CILi64EEENS9_ILi128EEENS9_ILi112EEEEEENS4_12CausalFusionEJEEENS4_15FmhaFwdEpilogueIS6_fNS8_IJSA_SC_SB_EEEEEJEEEEEvNT_6ParamsE) ;  /* 0xfffffedc06507950 */ /* 0x002fea0003c3ffff */
.L_x_87:
[----:B------:R-:W-:-:S00]  /*122c0*/  BRA `(.L_x_87) ;  /* 0xfffffffc00fc7947 */ /* 0x000fc0000383ffff */
[----:B------:R-:W-:-:S00]  /*122d0*/  NOP ;  /* 0x0000000000007918 */ /* 0x000fc00000000000 */
        /* <DEDUP_REMOVED lines=10> */
.L_x_88:


//--------------------- .nv.global.init           --------------------------
	.section	.nv.global.init,"aw",@progbits
.nv.global.init:
	.type		$str$23,@object
	.size		$str$23,($str$24 - $str$23)
$str$23:
        /*0000*/ 	.byte	0x28, 0x61, 0x64, 0x64, 0x72, 0x65, 0x73, 0x73, 0x20, 0x26, 0x20, 0x6d, 0x61, 0x73, 0x6b, 0x29
        /*0010*/ 	.byte	0x20, 0x3d, 0x3d, 0x20, 0x30, 0x00
	.type		$str$24,@object
	.size		$str$24,(__unnamed_1 - $str$24)
$str$24:
        /*0016*/ 	.byte	0x2f, 0x74, 0x6d, 0x70, 0x2f, 0x63, 0x75, 0x74, 0x6c, 0x61, 0x73, 0x73, 0x5f, 0x73, 0x77, 0x65
        /*0026*/ 	.byte	0x65, 0x70, 0x5f, 0x73, 0x72, 0x63, 0x2f, 0x69, 0x6e, 0x63, 0x6c, 0x75, 0x64, 0x65, 0x2f, 0x63
        /*0036*/ 	.byte	0x75, 0x74, 0x65, 0x2f, 0x70, 0x6f, 0x69, 0x6e, 0x74, 0x65, 0x72, 0x5f, 0x66, 0x6c, 0x61, 0x67
        /*0046*/ 	.byte	0x67, 0x65, 0x64, 0x2e, 0x68, 0x70, 0x70, 0x00
	.type		__unnamed_1,@object
	.size		__unnamed_1,(__unnamed_2 - __unnamed_1)
__unnamed_1:
        /*004e*/ 	.byte	0x61, 0x75, 0x74, 0x6f, 0x20, 0x63, 0x75, 0x74, 0x65, 0x3a, 0x3a, 0x61, 0x73, 0x5f, 0x70, 0x6f
        /* <DEDUP_REMOVED lines=27> */
        /*020e*/ 	.byte	0x3e, 0x3e, 0x3e, 0x3e, 0x3e, 0x5d, 0x00
	.type		__unnamed_2,@object
	.size		__unnamed_2,(.L_1 - __unnamed_2)
__unnamed_2:
        /* <DEDUP_REMOVED lines=29> */
.L_1:


//--------------------- .nv.shared._ZN7cutlass13device_kernelINS_4fmha6kernel13FmhaKernelTmaINS1_10collective15FmhaMainloopTmaINS_6half_tEfN4cute5tupleIJNS7_1CILi64EEENS9_ILi128EEENS9_ILi112EEEEEENS4_12CausalFusionEJEEENS4_15FmhaFwdEpilogueIS6_fNS8_IJSA_SC_SB_EEEEEJEEEEEvNT_6ParamsE --------------------------
	.section	.nv.shared._ZN7cutlass13device_kernelINS_4fmha6kernel13FmhaKernelTmaINS1_10collective15FmhaMainloopTmaINS_6half_tEfN4cute5tupleIJNS7_1CILi64EEENS9_ILi128EEENS9_ILi112EEEEEENS4_12CausalFusionEJEEENS4_15FmhaFwdEpilogueIS6_fNS8_IJSA_SC_SB_EEEEEJEEEEEvNT_6ParamsE,"aw",@nobits
	.sectionflags	@""
	.align	16
	.zero		1024


//--------------------- .nv.shared.reserved.0     --------------------------
	.section	.nv.shared.reserved.0,"aw",@nobits
	.weak		__nv_reservedSMEM_offset_0_alias
	.size		__nv_reservedSMEM_offset_0_alias, 0, 0
	.other		__nv_reservedSMEM_offset_0_alias,@"STO_CUDA_RESERVED_SHARED STV_DEFAULT"
__nv_reservedSMEM_offset_0_alias:
	.zero		0


//--------------------- .nv.global                --------------------------
	.section	.nv.global,"aw",@nobits
.nv.global:
	.type		_ZN39_INTERNAL_641317d1_4_k_cu_39470183_29824cute1_E,@object
	.size		_ZN39_INTERNAL_641317d1_4_k_cu_39470183_29824cute1_E,(_ZN39_INTERNAL_641317d1_4_k_cu_39470183_29824cuda3std3__45__cpo6cbeginE - _ZN39_INTERNAL_641317d1_4_k_cu_39470183_29824cute1_E)
_ZN39_INTERNAL_641317d1_4_k_cu_39470183_29824cute1_E:
	.zero		1
	.type		_ZN39_INTERNAL_641317d1_4_k_cu_39470183_29824cuda3std3__45__cpo6cbeginE,@object
	.size		_ZN39_INTERNAL_641317d1_4_k_cu_39470183_29824cuda3std3__45__cpo6cbeginE,(_ZN39_INTERNAL_641317d1_4_k_cu_39470183_29824cuda3std3__48in_placeE - _ZN39_INTERNAL_641317d1_4_k_cu_39470183_29824cuda3std3__45__cpo6cbeginE)
_ZN39_INTERNAL_641317d1_4_k_cu_39470183_29824cuda3std3__45__cpo6cbeginE:
	.zero		1
	.type		_ZN39_INTERNAL_641317d1_4_k_cu_39470183_29824cuda3std3__48in_placeE,@object
	.size		_ZN39_INTERNAL_641317d1_4_k_cu_39470183_29824cuda3std3__48in_placeE,(_ZN39_INTERNAL_641317d1_4_k_cu_39470183_29824cuda3std6ranges3__45__cpo9iter_moveE - _ZN39_INTERNAL_641317d1_4_k_cu_39470183_29824cuda3std3__48in_placeE)
_ZN39_INTERNAL_641317d1_4_k_cu_39470183_29824cuda3std3__48in_placeE:
	.zero		1
	.type		_ZN39_INTERNAL_641317d1_4_k_cu_39470183_29824cuda3std6ranges3__45__cpo9iter_moveE,@object
	.size		_ZN39_INTERNAL_641317d1_4_k_cu_39470183_29824cuda3std6ranges3__45__cpo9iter_moveE,(_ZN39_INTERNAL_641317d1_4_k_cu_39470183_29824cuda3std3__45__cpo5beginE - _ZN39_INTERNAL_641317d1_4_k_cu_39470183_29824cuda3std6ranges3__45__cpo9iter_moveE)
_ZN39_INTERNAL_641317d1_4_k_cu_39470183_29824cuda3std6ranges3__45__cpo9iter_moveE:
	.zero		1
	.type		_ZN39_INTERNAL_641317d1_4_k_cu_39470183_29824cuda3std3__45__cpo5beginE,@object
	.size		_ZN39_INTERNAL_641317d1_4_k_cu_39470183_29824cuda3std3__45__cpo5beginE,(_ZN39_INTERNAL_641317d1_4_k_cu_39470183_29824cuda3std3__441_GLOBAL__N__641317d1_4_k_cu_39470183_29826ignoreE - _ZN39_INTERNAL_641317d1_4_k_cu_39470183_29824cuda3std3__45__cpo5beginE)
_ZN39_INTERNAL_641317d1_4_k_cu_39470183_29824cuda3std3__45__cpo5beginE:
	.zero		1
	.type		_ZN39_INTERNAL_641317d1_4_k_cu_39470183_29824cuda3std3__441_GLOBAL__N__641317d1_4_k_cu_39470183_29826ignoreE,@object
	.size		_ZN39_INTERNAL_641317d1_4_k_cu_39470183_29824cuda3std3__441_GLOBAL__N__641317d1_4_k_cu_39470183_29826ignoreE,(_ZN39_INTERNAL_641317d1_4_k_cu_39470183_29824cute7productE - _ZN39_INTERNAL_641317d1_4_k_cu_39470183_29824cuda3std3__441_GLOBAL__N__641317d1_4_k_cu_39470183_29826ignoreE)
_ZN39_INTERNAL_641317d1_4_k_cu_39470183_29824cuda3std3__441_GLOBAL__N__641317d1_4_k_cu_39470183_29826ignoreE:
	.zero		1
	.type		_ZN39_INTERNAL_641317d1_4_k_cu_39470183_29824cute7productE,@object
	.size		_ZN39_INTERNAL_641317d1_4_k_cu_39470183_29824cute7productE,(_ZN39_INTERNAL_641317d1_4_k_cu_39470183_29824cuda3std3__45__cpo3endE - _ZN39_INTERNAL_641317d1_4_k_cu_39470183_29824cute7productE)
_ZN39_INTERNAL_641317d1_4_k_cu_39470183_29824cute7productE:
	.zero		1
	.type		_ZN39_INTERNAL_641317d1_4_k_cu_39470183_29824cuda3std3__45__cpo3endE,@object
	.size		_ZN39_INTERNAL_641317d1_4_k_cu_39470183_29824cuda3std3__45__cpo3endE,(_ZN39_INTERNAL_641317d1_4_k_cu_39470183_29824cuda3std3__419piecewise_constructE - _ZN39_INTERNAL_641317d1_4_k_cu_39470183_29824cuda3std3__45__cpo3endE)
_ZN39_INTERNAL_641317d1_4_k_cu_39470183_29824cuda3std3__45__cpo3endE:
	.zero		1
	.type		_ZN39_INTERNAL_641317d1_4_k_cu_39470183_29824cuda3std3__419piecewise_constructE,@object
	.size		_ZN39_INTERNAL_641317d1_4_k_cu_39470183_29824cuda3std3__419piecewise_constructE,(_ZN39_INTERNAL_641317d1_4_k_cu_39470183_29824cuda3std3__45__cpo4cendE - _ZN39_INTERNAL_641317d1_4_k_cu_39470183_29824cuda3std3__419piecewise_constructE)
_ZN39_INTERNAL_641317d1_4_k_cu_39470183_29824cuda3std3__419piecewise_constructE:
	.zero		1
	.type		_ZN39_INTERNAL_641317d1_4_k_cu_39470183_29824cuda3std3__45__cpo4cendE,@object
	.size		_ZN39_INTERNAL_641317d1_4_k_cu_39470183_29824cuda3std3__45__cpo4cendE,(_ZN39_INTERNAL_641317d1_4_k_cu_39470183_29824cuda3std6ranges3__45__cpo4swapE - _ZN39_INTERNAL_641317d1_4_k_cu_39470183_29824cuda3std3__45__cpo4cendE)
_ZN39_INTERNAL_641317d1_4_k_cu_39470183_29824cuda3std3__45__cpo4cendE:
	.zero		1
	.type		_ZN39_INTERNAL_641317d1_4_k_cu_39470183_29824cuda3std6ranges3__45__cpo4swapE,@object
	.size		_ZN39_INTERNAL_641317d1_4_k_cu_39470183_29824cuda3std6ranges3__45__cpo4swapE,(.L_9 - _ZN39_INTERNAL_641317d1_4_k_cu_39470183_29824cuda3std6ranges3__45__cpo4swapE)
_ZN39_INTERNAL_641317d1_4_k_cu_39470183_29824cuda3std6ranges3__45__cpo4swapE:
	.zero		1
.L_9:


//--------------------- .nv.constant0._ZN7cutlass13device_kernelINS_4fmha6kernel13FmhaKernelTmaINS1_10collective15FmhaMainloopTmaINS_6half_tEfN4cute5tupleIJNS7_1CILi64EEENS9_ILi128EEENS9_ILi112EEEEEENS4_12CausalFusionEJEEENS4_15FmhaFwdEpilogueIS6_fNS8_IJSA_SC_SB_EEEEEJEEEEEvNT_6ParamsE --------------------------
	.section	.nv.constant0._ZN7cutlass13device_kernelINS_4fmha6kernel13FmhaKernelTmaINS1_10collective15FmhaMainloopTmaINS_6half_tEfN4cute5tupleIJNS7_1CILi64EEENS9_ILi128EEENS9_ILi112EEEEEENS4_12CausalFusionEJEEENS4_15FmhaFwdEpilogueIS6_fNS8_IJSA_SC_SB_EEEEEJEEEEEvNT_6ParamsE,"a",@progbits
	.sectionflags	@""
	.align	4
.nv.constant0._ZN7cutlass13device_kernelINS_4fmha6kernel13FmhaKernelTmaINS1_10collective15FmhaMainloopTmaINS_6half_tEfN4cute5tupleIJNS7_1CILi64EEENS9_ILi128EEENS9_ILi112EEEEEENS4_12CausalFusionEJEEENS4_15FmhaFwdEpilogueIS6_fNS8_IJSA_SC_SB_EEEEEJEEEEEvNT_6ParamsE:
	.zero		2688


//--------------------- SYMBOLS --------------------------

	.type		.nv.reservedSmem.offset0,@object
	.size		.nv.reservedSmem.offset0,0x4
	.type		__assertfail,@function
